def gluon_mma(
    a_ptr,
    b_ptr,
    c_ptr,
    M: gl.constexpr,
    N: gl.constexpr,
    K: gl.constexpr,
    BLK_A: gl.constexpr,
    BLK_B: gl.constexpr,
    SHARED_A: gl.constexpr,
    SHARED_B: gl.constexpr,
    ACC_LAYOUT: gl.constexpr,
    TMEM_LAYOUT: gl.constexpr,
    USE_TCGEN05: gl.constexpr,
    IS_ASYNC: gl.constexpr,
):
    offs_m = gl.arange(0, M, layout=gl.SliceLayout(1, BLK_A))
    offs_ka = gl.arange(0, K, layout=gl.SliceLayout(0, BLK_A))
    offs_kb = gl.arange(0, K, layout=gl.SliceLayout(1, BLK_B))
    offs_n = gl.arange(0, N, layout=gl.SliceLayout(0, BLK_B))
    a = gl.load(a_ptr + offs_m[:, None] * K + offs_ka[None, :])
    b = gl.load(b_ptr + offs_kb[:, None] * N + offs_n[None, :])
    a_smem = gl.allocate_shared_memory(a.dtype, [M, K], SHARED_A, a)
    b_smem = gl.allocate_shared_memory(b.dtype, [K, N], SHARED_B, b)

    if USE_TCGEN05:
        fence_async_shared()
        bar = gl.allocate_shared_memory(gl.int64, [1], mbarrier.MBarrierLayout())
        mbarrier.init(bar, count=1)
        acc_tmem = allocate_tensor_memory(gl.float32, [M, N], TMEM_LAYOUT)
        tcgen05_mma(a_smem, b_smem, acc_tmem, use_acc=False)
        tcgen05_commit(bar)
        mbarrier.wait(bar, phase=0)
        mbarrier.invalidate(bar)
        acc = acc_tmem.load(ACC_LAYOUT)
    else:
        acc = gl.zeros([M, N], dtype=gl.float32, layout=ACC_LAYOUT)
        acc = hopper.warpgroup_mma(a_smem, b_smem, acc, is_async=IS_ASYNC)
        if IS_ASYNC:
            acc = hopper.warpgroup_mma_wait(num_outstanding=0, deps=[acc])

    out_layout: gl.constexpr = gl.BlockedLayout(
        [1, 1], [1, 32], [gl.num_warps(), 1], [1, 0]
    )
    acc = gl.convert_layout(acc, out_layout)
    offs_cm = gl.arange(0, M, layout=gl.SliceLayout(1, out_layout))
    offs_cn = gl.arange(0, N, layout=gl.SliceLayout(0, out_layout))
    gl.store(c_ptr + offs_cm[:, None] * N + offs_cn[None, :], acc)

# config = {"BLOCK_K": 32, "BLOCK_M": 64, "BLOCK_N": 64, "arch": "sm_100", "dtype": "fp8e4m3", "is_async": 1, "num_warps": 4}
# arch = sm_100


// ===== COMPILED SASS (sm_100a) =====

	.target	sm_100a

	.elftype	@"ET_EXEC"


//--------------------- .note.nv.tkinfo           --------------------------
	.section	.note.nv.tkinfo,"",@"SHT_NOTE"
	.sectionflags	@"SHF_NOTE_NV_TKINFO"
	.tkinfo
        /*0018*/ 	.word	0x00000081
        /*0030*/ 	.string	""
        /*0030*/ 	.string	"ptxas-blackwell"
        /*0030*/ 	.string	"Cuda compilation tools, release 12.9, V12.9.86"
        /*0030*/ 	.string	"Build cuda_12.9.r12.9/compiler.36037853_0"
        /*0030*/ 	.string	"-v  -suppress-debug-info  -lineinfo  -arch sm_100a "



//--------------------- .note.nv.cuver            --------------------------
	.section	.note.nv.cuver,"",@"SHT_NOTE"
	.sectionflags	@"SHF_NOTE_NV_CUVER"
        /*0018*/ 	.short	0x0001
        /*001a*/ 	.short	0x0064
        /*001c*/ 	.short	0x0001
        /*001e*/ 	.short	0x0000
        /*0020*/ 	.short	0x0001
        /*0022*/ 	.short	0x0000


//--------------------- .nv.info                  --------------------------
	.section	.nv.info,"",@"SHT_CUDA_INFO"
	.align	4


	//----- nvinfo : EIATTR_REGCOUNT
	.align		4
        /*0000*/ 	.byte	0x04, 0x2f
        /*0002*/ 	.short	(.L_4 - .L_3)
	.align		4
.L_3:
        /*0004*/ 	.word	index@(gluon_mma)
        /*0008*/ 	.word	0x00000038


	//----- nvinfo : EIATTR_FRAME_SIZE
	.align		4
.L_4:
        /*000c*/ 	.byte	0x04, 0x11
        /*000e*/ 	.short	(.L_6 - .L_5)
	.align		4
.L_5:
        /*0010*/ 	.word	index@($__internal_2_$__cuda_sm10x_tcgen05_guardrail_trap_unallocated_columns_being_dealloced)
        /*0014*/ 	.word	0x00000000


	//----- nvinfo : EIATTR_FRAME_SIZE
	.align		4
.L_6:
        /*0018*/ 	.byte	0x04, 0x11
        /*001a*/ 	.short	(.L_8 - .L_7)
	.align		4
.L_7:
        /*001c*/ 	.word	index@($__internal_1_$__cuda_sm10x_tcgen05_guardrail_trap_phase_invalid_during_alloc)
        /*0020*/ 	.word	0x00000000


	//----- nvinfo : EIATTR_FRAME_SIZE
	.align		4
.L_8:
        /*0024*/ 	.byte	0x04, 0x11
        /*0026*/ 	.short	(.L_10 - .L_9)
	.align		4
.L_9:
        /*0028*/ 	.word	index@($__internal_0_$__cuda_sm10x_tcgen05_guardrail_trap_col_being_dealloced_not_returned_by_alloc)
        /*002c*/ 	.word	0x00000000


	//----- nvinfo : EIATTR_FRAME_SIZE
	.align		4
.L_10:
        /*0030*/ 	.byte	0x04, 0x11
        /*0032*/ 	.short	(.L_12 - .L_11)
	.align		4
.L_11:
        /*0034*/ 	.word	index@(gluon_mma)
        /*0038*/ 	.word	0x00000000


	//----- nvinfo : EIATTR_MIN_STACK_SIZE
	.align		4
.L_12:
        /*003c*/ 	.byte	0x04, 0x12
        /*003e*/ 	.short	(.L_14 - .L_13)
	.align		4
.L_13:
        /*0040*/ 	.word	index@(gluon_mma)
        /*0044*/ 	.word	0x00000000
.L_14:


//--------------------- .nv.info.gluon_mma        --------------------------
	.section	.nv.info.gluon_mma,"",@"SHT_CUDA_INFO"
	.sectionflags	@""
	.align	4


	//----- nvinfo : EIATTR_CUDA_API_VERSION
	.align		4
        /*0000*/ 	.byte	0x04, 0x37
        /*0002*/ 	.short	(.L_16 - .L_15)
.L_15:
        /*0004*/ 	.word	0x00000081


	//----- nvinfo : EIATTR_KPARAM_INFO
	.align		4
.L_16:
        /*0008*/ 	.byte	0x04, 0x17
        /*000a*/ 	.short	(.L_18 - .L_17)
.L_17:
        /*000c*/ 	.word	0x00000000
        /*0010*/ 	.short	0x0004
        /*0012*/ 	.short	0x0020
        /*0014*/ 	.byte	0x00, 0xf4, 0x21, 0x00


	//----- nvinfo : EIATTR_KPARAM_INFO
	.align		4
.L_18:
        /*0018*/ 	.byte	0x04, 0x17
        /*001a*/ 	.short	(.L_20 - .L_19)
.L_19:
        /*001c*/ 	.word	0x00000000
        /*0020*/ 	.short	0x0003
        /*0022*/ 	.short	0x0018
        /*0024*/ 	.byte	0x00, 0xf4, 0x21, 0x00


	//----- nvinfo : EIATTR_KPARAM_INFO
	.align		4
.L_20:
        /*0028*/ 	.byte	0x04, 0x17
        /*002a*/ 	.short	(.L_22 - .L_21)
.L_21:
        /*002c*/ 	.word	0x00000000
        /*0030*/ 	.short	0x0002
        /*0032*/ 	.short	0x0010
        /*0034*/ 	.byte	0x00, 0xf4, 0x21, 0x00


	//----- nvinfo : EIATTR_KPARAM_INFO
	.align		4
.L_22:
        /*0038*/ 	.byte	0x04, 0x17
        /*003a*/ 	.short	(.L_24 - .L_23)
.L_23:
        /*003c*/ 	.word	0x00000000
        /*0040*/ 	.short	0x0001
        /*0042*/ 	.short	0x0008
        /*0044*/ 	.byte	0x00, 0xf4, 0x21, 0x00


	//----- nvinfo : EIATTR_KPARAM_INFO
	.align		4
.L_24:
        /*0048*/ 	.byte	0x04, 0x17
        /*004a*/ 	.short	(.L_26 - .L_25)
.L_25:
        /*004c*/ 	.word	0x00000000
        /*0050*/ 	.short	0x0000
        /*0052*/ 	.short	0x0000
        /*0054*/ 	.byte	0x00, 0xf4, 0x21, 0x00


	//----- nvinfo : EIATTR_AT_ENTRY_FRAGMENTS
	.align		4
.L_26:
        /*0058*/ 	.byte	0x04, 0x4f
        /*005a*/ 	.short	(.L_28 - .L_27)


	//   ....[0]....
.L_27:
        /*005c*/ 	.word	0x00000004


	//----- nvinfo : EIATTR_RESERVED_SMEM_USED
	.align		4
.L_28:
        /*0060*/ 	.byte	0x01, 0x41
	.zero		2


	//----- nvinfo : EIATTR_SPARSE_MMA_MASK
	.align		4
        /*0064*/ 	.byte	0x03, 0x50
        /*0066*/ 	.short	0x0000


	//----- nvinfo : EIATTR_TCGEN05_1CTA_USED
	.align		4
        /*0068*/ 	.byte	0x01, 0x51
	.zero		2


	//----- nvinfo : EIATTR_MAXREG_COUNT
	.align		4
        /*006c*/ 	.byte	0x03, 0x1b
        /*006e*/ 	.short	0x00ff


	//----- nvinfo : EIATTR_NUM_BARRIERS
	.align		4
        /*0070*/ 	.byte	0x02, 0x4c
        /*0072*/ 	.byte	0x01
	.zero		1


	//----- nvinfo : EIATTR_INT_WARP_WIDE_INSTR_OFFSETS
	.align		4
        /*0074*/ 	.byte	0x04, 0x31
        /*0076*/ 	.short	(.L_30 - .L_29)


	//   ....[0]....
.L_29:
        /*0078*/ 	.word	0x00000db0


	//   ....[1]....
        /*007c*/ 	.word	0x00000e00


	//   ....[2]....
        /*0080*/ 	.word	0x00001190


	//   ....[3]....
        /*0084*/ 	.word	0x000011a0


	//   ....[4]....
        /*0088*/ 	.word	0x00001c90


	//   ....[5]....
        /*008c*/ 	.word	0x00001ce0


	//----- nvinfo : EIATTR_COOP_GROUP_MASK_REGIDS
	.align		4
.L_30:
        /*0090*/ 	.byte	0x04, 0x29
        /*0092*/ 	.short	(.L_32 - .L_31)


	//   ....[0]....
.L_31:
        /*0094*/ 	.word	0xffffffff


	//   ....[1]....
        /*0098*/ 	.word	0xffffffff


	//   ....[2]....
        /*009c*/ 	.word	0xffffffff


	//   ....[3]....
        /*00a0*/ 	.word	0xffffffff


	//----- nvinfo : EIATTR_COOP_GROUP_INSTR_OFFSETS
	.align		4
.L_32:
        /*00a4*/ 	.byte	0x04, 0x28
        /*00a6*/ 	.short	(.L_34 - .L_33)


	//   ....[0]....
.L_33:
        /*00a8*/ 	.word	0x00000050


	//   ....[1]....
        /*00ac*/ 	.word	0x00000310


	//   ....[2]....
        /*00b0*/ 	.word	0x00001b20


	//   ....[3]....
        /*00b4*/ 	.word	0x00001d90


	//----- nvinfo : EIATTR_VRC_CTA_INIT_COUNT
	.align		4
.L_34:
        /*00b8*/ 	.byte	0x02, 0x4a
        /*00ba*/ 	.byte	0x80
	.zero		1


	//----- nvinfo : EIATTR_MBARRIER_INSTR_OFFSETS
	.align		4
        /*00bc*/ 	.byte	0x04, 0x39
        /*00be*/ 	.short	(.L_36 - .L_35)


	//   ....[0]....
.L_35:
        /*00c0*/ 	.word	0x00001020
        /*00c4*/ 	.word	0x000000ff
        /*00c8*/ 	.word	0x00001000
        /*00cc*/ 	.short	0x0100
        /*00ce*/ 	.byte	0x0a
	.zero		1


	//   ....[1]....
        /*00d0*/ 	.word	0x00001220
        /*00d4*/ 	.word	0x000000ff
        /*00d8*/ 	.word	0x00001000
        /*00dc*/ 	.short	0x010a
        /*00de*/ 	.byte	0x0a
	.zero		1


	//   ....[2]....
        /*00e0*/ 	.word	0x000012e0
        /*00e4*/ 	.word	0x000000ff
        /*00e8*/ 	.word	0x00001000
        /*00ec*/ 	.short	0x0108
        /*00ee*/ 	.byte	0x0a
	.zero		1


	//   ....[3]....
        /*00f0*/ 	.word	0x00001db0
        /*00f4*/ 	.word	0x000000ff
        /*00f8*/ 	.word	0x00001000
        /*00fc*/ 	.short	0x010a
        /*00fe*/ 	.byte	0x0a
	.zero		1


	//----- nvinfo : EIATTR_NUM_MBARRIERS
	.align		4
.L_36:
        /*0100*/ 	.byte	0x03, 0x38
        /*0102*/ 	.short	0x0001


	//----- nvinfo : EIATTR_EXIT_INSTR_OFFSETS
	.align		4
        /*0104*/ 	.byte	0x04, 0x1c
        /*0106*/ 	.short	(.L_38 - .L_37)


	//   ....[0]....
.L_37:
        /*0108*/ 	.word	0x00001da0


	//----- nvinfo : EIATTR_REQNTID
	.align		4
.L_38:
        /*010c*/ 	.byte	0x04, 0x10
        /*010e*/ 	.short	(.L_40 - .L_39)
.L_39:
        /*0110*/ 	.word	0x00000080
        /*0114*/ 	.word	0x00000001
        /*0118*/ 	.word	0x00000001


	//----- nvinfo : EIATTR_CRS_STACK_SIZE
	.align		4
.L_40:
        /*011c*/ 	.byte	0x04, 0x1e
        /*011e*/ 	.short	(.L_42 - .L_41)
.L_41:
        /*0120*/ 	.word	0x00000000


	//----- nvinfo : EIATTR_CBANK_PARAM_SIZE
	.align		4
.L_42:
        /*0124*/ 	.byte	0x03, 0x19
        /*0126*/ 	.short	0x0028


	//----- nvinfo : EIATTR_PARAM_CBANK
	.align		4
        /*0128*/ 	.byte	0x04, 0x0a
        /*012a*/ 	.short	(.L_44 - .L_43)
	.align		4
.L_43:
        /*012c*/ 	.word	index@(.nv.constant0.gluon_mma)
        /*0130*/ 	.short	0x0380
        /*0132*/ 	.short	0x0028


	//----- nvinfo : EIATTR_SW_WAR
	.align		4
.L_44:
        /*0134*/ 	.byte	0x04, 0x36
        /*0136*/ 	.short	(.L_46 - .L_45)
.L_45:
        /*0138*/ 	.word	0x00000008
.L_46:


//--------------------- .nv.compat                --------------------------
	.section	.nv.compat,"",@"SHT_CUDA_COMPAT_INFO"
	.align	4
        /*0000*/ 	.byte	0x02, 0x02, 0x02, 0x00, 0x02, 0x05, 0x05, 0x00, 0x02, 0x03, 0x00, 0x00, 0x02, 0x06, 0x01, 0x00


//--------------------- .nv.callgraph             --------------------------
	.section	.nv.callgraph,"",@"SHT_CUDA_CALLGRAPH"
	.align	4
	.sectionentsize	8
	.align		4
        /*0000*/ 	.word	0x00000000
	.align		4
        /*0004*/ 	.word	0xffffffff
	.align		4
        /*0008*/ 	.word	0x00000000
	.align		4
        /*000c*/ 	.word	0xfffffffe
	.align		4
        /*0010*/ 	.word	0x00000000
	.align		4
        /*0014*/ 	.word	0xfffffffd
	.align		4
        /*0018*/ 	.word	0x00000000
	.align		4
        /*001c*/ 	.word	0xfffffffc


//--------------------- .text.gluon_mma           --------------------------
	.section	.text.gluon_mma,"ax",@progbits
	.align	128
        .global         gluon_mma
        .type           gluon_mma,@function
        .size           gluon_mma,(.L_x_15 - gluon_mma)
        .other          gluon_mma,@"STO_CUDA_ENTRY STV_DEFAULT"
gluon_mma:
.text.gluon_mma:
[----:B------:R-:W0:Y:S01]  /*0000*/  LDC R1, c[0x0][0x37c] ;  /* 0x0000df00ff017b82 */ /* 0x000e220000000800 */
[----:B------:R-:W1:Y:S02]  /*0010*/  S2R R49, SR_TID.X ;  /* 0x0000000000317919 */ /* 0x000e640000002100 */
[----:B-1----:R-:W-:-:S13]  /*0020*/  ISETP.GE.U32.AND P1, PT, R49, 0x20, PT ;  /* 0x000000203100780c */ /* 0x002fda0003f26070 */
[----:B------:R-:W-:Y:S05]  /*0030*/  @P1 BRA `(.L_x_0) ;  /* 0x0000000000b81947 */ /* 0x000fea0003800000 */
[----:B------:R-:W1:Y:S01]  /*0040*/  S2UR UR6, SR_CgaCtaId ;  /* 0x00000000000679c3 */ /* 0x000e620000008800 */
[----:B------:R-:W-:Y:S01]  /*0050*/  NOP ;  /* 0x0000000000007918 */ /* 0x000fe20000000000 */
[----:B------:R-:W-:Y:S02]  /*0060*/  UMOV UR4, 0x40 ;  /* 0x0000004000047882 */ /* 0x000fe40000000000 */
[----:B-1----:R-:W-:-:S09]  /*0070*/  ULEA UR4, UR6, UR4, 0x18 ;  /* 0x0000000406047291 */ /* 0x002fd2000f8ec0ff */
[----:B------:R-:W1:Y:S01]  /*0080*/  LDS.U8 R0, [UR4] ;  /* 0x00000004ff007984 */ /* 0x000e620008000000 */
[----:B------:R-:W-:Y:S02]  /*0090*/  UMOV UR4, 0x400 ;  /* 0x0000040000047882 */ /* 0x000fe40000000000 */
[----:B------:R-:W-:Y:S01]  /*00a0*/  ULEA UR4, UR6, UR4, 0x18 ;  /* 0x0000000406047291 */ /* 0x000fe2000f8ec0ff */
[----:B-1----:R-:W-:-:S13]  /*00b0*/  ISETP.NE.AND P0, PT, R0, RZ, PT ;  /* 0x000000ff0000720c */ /* 0x002fda0003f05270 */
[----:B------:R-:W-:Y:S05]  /*00c0*/  @P0 BRA `(.L_x_1) ;  /* 0x00000000007c0947 */ /* 0x000fea0003800000 */
[----:B------:R-:W-:-:S13]  /*00d0*/  ELECT P0, URZ, PT ;  /* 0x0000000000ff782f */ /* 0x000fda0003800000 */
[----:B------:R-:W-:Y:S05]  /*00e0*/  @!P0 BRA `(.L_x_2) ;  /* 0x0000000000848947 */ /* 0x000fea0003800000 */
[----:B------:R-:W-:Y:S01]  /*00f0*/  UMOV UR5, 0x2 ;  /* 0x0000000200057882 */ /* 0x000fe20000000000 */
[----:B------:R-:W-:Y:S02]  /*0100*/  IMAD.MOV.U32 R4, RZ, RZ, 0x1 ;  /* 0x00000001ff047424 */ /* 0x000fe400078e00ff */
[----:B------:R-:W-:Y:S02]  /*0110*/  IMAD.MOV.U32 R5, RZ, RZ, 0x3 ;  /* 0x00000003ff057424 */ /* 0x000fe400078e00ff */
[----:B------:R-:W-:Y:S04]  /*0120*/  DEPBAR.LE SB1, 0x36 ;  /* 0x00009d800000791a */ /* 0x000fe80000000000 */
[----:B------:R-:W1:Y:S02]  /*0130*/  UTCATOMSWS.FIND_AND_SET.ALIGN UP0, UR5, UR5 ;  /* 0x00000005000575e3 */ /* 0x000e640008000800 */
[----:B-1----:R-:W-:-:S04]  /*0140*/  PLOP3.LUT P0, PT, PT, PT, UP0, 0x80, 0x8 ;  /* 0x000000000008781c */ /* 0x002fc80003f0f008 */
[----:B------:R-:W-:-:S04]  /*0150*/  SEL R0, RZ, 0xffffffff, !P0 ;  /* 0xffffffffff007807 */ /* 0x000fc80004000000 */
[----:B------:R-:W-:Y:S01]  /*0160*/  ISETP.NE.AND P0, PT, R0, RZ, PT ;  /* 0x000000ff0000720c */ /* 0x000fe20003f05270 */
[----:B------:R-:W-:-:S12]  /*0170*/  IMAD.U32 R0, RZ, RZ, UR5 ;  /* 0x00000005ff007e24 */ /* 0x000fd8000f8e00ff */
[----:B------:R-:W-:Y:S05]  /*0180*/  @P0 BRA `(.L_x_3) ;  /* 0x0000000000240947 */ /* 0x000fea0003800000 */
.L_x_4:
[----:B------:R-:W-:Y:S05]  /*0190*/  NANOSLEEP 0x64 ;  /* 0x000000640000795d */ /* 0x000fea0003800000 */
[----:B------:R-:W-:-:S05]  /*01a0*/  UMOV UR5, 0x2 ;  /* 0x0000000200057882 */ /* 0x000fca0000000000 */
[----:B------:R-:W-:Y:S04]  /*01b0*/  DEPBAR.LE SB1, 0x36 ;  /* 0x00009d800000791a */ /* 0x000fe80000000000 */
[----:B------:R-:W1:Y:S02]  /*01c0*/  UTCATOMSWS.FIND_AND_SET.ALIGN UP0, UR5, UR5 ;  /* 0x00000005000575e3 */ /* 0x000e640008000800 */
[----:B-1----:R-:W-:-:S04]  /*01d0*/  PLOP3.LUT P0, PT, PT, PT, UP0, 0x80, 0x8 ;  /* 0x000000000008781c */ /* 0x002fc80003f0f008 */
[----:B------:R-:W-:-:S04]  /*01e0*/  SEL R0, RZ, 0xffffffff, !P0 ;  /* 0xffffffffff007807 */ /* 0x000fc80004000000 */
[----:B------:R-:W-:Y:S01]  /*01f0*/  ISETP.NE.AND P0, PT, R0, RZ, PT ;  /* 0x000000ff0000720c */ /* 0x000fe20003f05270 */
[----:B------:R-:W-:-:S12]  /*0200*/  IMAD.U32 R0, RZ, RZ, UR5 ;  /* 0x00000005ff007e24 */ /* 0x000fd8000f8e00ff */
[----:B------:R-:W-:Y:S05]  /*0210*/  @!P0 BRA `(.L_x_4) ;  /* 0xfffffffc00dc8947 */ /* 0x000fea000383ffff */
.L_x_3:
[C---:B------:R-:W-:Y:S01]  /*0220*/  VIADD R3, R0.reuse, 0x10 ;  /* 0x0000001000037836 */ /* 0x040fe20000000000 */
[----:B------:R-:W-:Y:S01]  /*0230*/  UMOV UR5, 0x50 ;  /* 0x0000005000057882 */ /* 0x000fe20000000000 */
[----:B------:R-:W-:Y:S01]  /*0240*/  SHF.L.U32 R2, R5, R0, RZ ;  /* 0x0000000005027219 */ /* 0x000fe200000006ff */
[----:B------:R-:W-:Y:S01]  /*0250*/  ULEA UR5, UR6, UR5, 0x18 ;  /* 0x0000000506057291 */ /* 0x000fe2000f8ec0ff */
[----:B------:R-:W-:Y:S01]  /*0260*/  IMAD.SHL.U32 R0, R0, 0x20, RZ ;  /* 0x0000002000007824 */ /* 0x000fe200078e00ff */
[----:B------:R-:W-:-:S04]  /*0270*/  SHF.L.U32 R3, R4, R3, RZ ;  /* 0x0000000304037219 */ /* 0x000fc800000006ff */
[----:B------:R-:W-:-:S05]  /*0280*/  LOP3.LUT R2, R3, R2, RZ, 0xfc, !PT ;  /* 0x0000000203027212 */ /* 0x000fca00078efcff */
[----:B------:R1:W-:Y:S04]  /*0290*/  ATOMS.OR RZ, [UR5], R2 ;  /* 0x00000002ffff798c */ /* 0x0003e8000b000005 */
[----:B------:R1:W-:Y:S01]  /*02a0*/  STS [UR4], R0 ;  /* 0x00000000ff007988 */ /* 0x0003e20008000804 */
[----:B------:R-:W-:Y:S05]  /*02b0*/  BRA `(.L_x_2) ;  /* 0x0000000000107947 */ /* 0x000fea0003800000 */
.L_x_1:
[----:B------:R-:W-:Y:S01]  /*02c0*/  IMAD.MOV.U32 R0, RZ, RZ, -0x1 ;  /* 0xffffffffff007424 */ /* 0x000fe200078e00ff */
[----:B------:R-:W-:-:S04]  /*02d0*/  MOV R2, 0x300 ;  /* 0x0000030000027802 */ /* 0x000fc80000000f00 */
[----:B------:R1:W-:Y:S03]  /*02e0*/  STS [UR4], R0 ;  /* 0x00000000ff007988 */ /* 0x0003e60008000804 */
[----:B01----:R-:W-:Y:S05]  /*02f0*/  CALL.REL.NOINC `($__internal_1_$__cuda_sm10x_tcgen05_guardrail_trap_phase_invalid_during_alloc) ;  /* 0x0000001800c47944 */ /* 0x003fea0003c00000 */
.L_x_2:
[----:B------:R-:W-:Y:S05]  /*0300*/  WARPSYNC.ALL ;  /* 0x0000000000007948 */ /* 0x000fea0003800000 */
[----:B------:R-:W-:Y:S01]  /*0310*/  NOP ;  /* 0x0000000000007918 */ /* 0x000fe20000000000 */
.L_x_0:
[----:B------:R-:W2:Y:S08]  /*0320*/  S2UR UR9, SR_CgaCtaId ;  /* 0x00000000000979c3 */ /* 0x000eb00000008800 */
[----:B------:R-:W-:Y:S01]  /*0330*/  BAR.SYNC.DEFER_BLOCKING 0x0 ;  /* 0x0000000000007b1d */ /* 0x000fe20000010000 */
[----:B------:R-:W-:Y:S02]  /*0340*/  SHF.R.U32.HI R41, RZ, 0x5, R49 ;  /* 0x00000005ff297819 */ /* 0x000fe40000011631 */
[----:B------:R-:W-:-:S02]  /*0350*/  LOP3.LUT R48, R49, 0x1f, RZ, 0xc0, !PT ;  /* 0x0000001f31307812 */ /* 0x000fc400078ec0ff */
[----:B------:R-:W-:Y:S01]  /*0360*/  LOP3.LUT R50, R49, 0x60, RZ, 0xc0, !PT ;  /* 0x0000006031327812 */ /* 0x000fe200078ec0ff */
[----:B------:R-:W3:Y:S01]  /*0370*/  LDCU.64 UR6, c[0x0][0x380] ;  /* 0x00007000ff0677ac */ /* 0x000ee20008000a00 */
[----:B------:R-:W-:Y:S01]  /*0380*/  SGXT.U32 R41, R41, 0x2 ;  /* 0x000000022929781a */ /* 0x000fe20000000000 */
[----:B------:R-:W-:-:S03]  /*0390*/  UMOV UR4, 0x400 ;  /* 0x0000040000047882 */ /* 0x000fc60000000000 */
[C---:B------:R-:W-:Y:S01]  /*03a0*/  LOP3.LUT R46, R41.reuse, 0x8, RZ, 0xfc, !PT ;  /* 0x00000008292e7812 */ /* 0x040fe200078efcff */
[----:B------:R-:W4:Y:S01]  /*03b0*/  LDCU.64 UR12, c[0x0][0x358] ;  /* 0x00006b00ff0c77ac */ /* 0x000f220008000a00 */
[C---:B------:R-:W-:Y:S02]  /*03c0*/  LOP3.LUT R42, R41.reuse, 0x18, RZ, 0xfc, !PT ;  /* 0x00000018292a7812 */ /* 0x040fe400078efcff */
[----:B------:R-:W-:Y:S01]  /*03d0*/  LOP3.LUT R44, R41, 0x10, RZ, 0xfc, !PT ;  /* 0x00000010292c7812 */ /* 0x000fe200078efcff */
[----:B--2---:R-:W-:Y:S01]  /*03e0*/  ULEA UR10, UR9, UR4, 0x18 ;  /* 0x00000004090a7291 */ /* 0x004fe2000f8ec0ff */
[----:B---3--:R-:W-:Y:S02]  /*03f0*/  IADD3 R24, P0, P2, R48, UR6, R50 ;  /* 0x0000000630187c10 */ /* 0x008fe4000fa1e032 */
[----:B------:R-:W-:Y:S02]  /*0400*/  LEA R19, P3, R42, UR6, 0x5 ;  /* 0x000000062a137c11 */ /* 0x000fe4000f8628ff */
[----:B------:R-:W-:-:S02]  /*0410*/  IADD3.X R25, PT, PT, RZ, UR7, RZ, P0, P2 ;  /* 0x00000007ff197c10 */ /* 0x000fc400087e44ff */
[----:B------:R-:W-:Y:S02]  /*0420*/  LEA R7, P0, R46, UR6, 0x5 ;  /* 0x000000062e077c11 */ /* 0x000fe4000f8028ff */
[----:B------:R-:W2:Y:S01]  /*0430*/  LDS R4, [UR10] ;  /* 0x0000000aff047984 */ /* 0x000ea20008000800 */
[----:B------:R-:W-:Y:S02]  /*0440*/  LEA R9, P2, R44, UR6, 0x5 ;  /* 0x000000062c097c11 */ /* 0x000fe4000f8428ff */
[----:B------:R-:W-:Y:S01]  /*0450*/  LEA.HI.X R3, R46, UR7, RZ, 0x5, P0 ;  /* 0x000000072e037c11 */ /* 0x000fe200080f2cff */
[----:B------:R-:W-:Y:S01]  /*0460*/  BAR.SYNC.DEFER_BLOCKING 0x0 ;  /* 0x0000000000007b1d */ /* 0x000fe20000010000 */
[----:B------:R-:W-:Y:S02]  /*0470*/  IADD3 R18, P0, PT, R48, R19, RZ ;  /* 0x0000001330127210 */ /* 0x000fe40007f1e0ff */
[----:B-1----:R-:W-:Y:S02]  /*0480*/  LEA.HI.X R0, R42, UR7, RZ, 0x5, P3 ;  /* 0x000000072a007c11 */ /* 0x002fe400098f2cff */
[----:B------:R-:W-:-:S02]  /*0490*/  IADD3 R6, P4, PT, R48, R7, RZ ;  /* 0x0000000730067210 */ /* 0x000fc40007f9e0ff */
[----:B------:R-:W-:Y:S02]  /*04a0*/  IADD3 R8, P5, PT, R48, R9, RZ ;  /* 0x0000000930087210 */ /* 0x000fe40007fbe0ff */
[----:B------:R-:W-:Y:S01]  /*04b0*/  LEA.HI.X R2, R44, UR7, RZ, 0x5, P2 ;  /* 0x000000072c027c11 */ /* 0x000fe200090f2cff */
[----:B------:R-:W-:Y:S01]  /*04c0*/  IMAD.X R19, RZ, RZ, R0, P0 ;  /* 0x000000ffff137224 */ /* 0x000fe200000e0600 */
[C---:B------:R-:W-:Y:S01]  /*04d0*/  LOP3.LUT R0, R41.reuse, 0x20, RZ, 0xfc, !PT ;  /* 0x0000002029007812 */ /* 0x040fe200078efcff */
[----:B------:R-:W-:Y:S01]  /*04e0*/  IMAD.X R7, RZ, RZ, R3, P4 ;  /* 0x000000ffff077224 */ /* 0x000fe200020e0603 */
[C---:B------:R-:W-:Y:S01]  /*04f0*/  LOP3.LUT R3, R41.reuse, 0x30, RZ, 0xfc, !PT ;  /* 0x0000003029037812 */ /* 0x040fe200078efcff */
[----:B------:R-:W-:Y:S01]  /*0500*/  IMAD.X R9, RZ, RZ, R2, P5 ;  /* 0x000000ffff097224 */ /* 0x000fe200028e0602 */
[----:B------:R-:W-:Y:S02]  /*0510*/  LOP3.LUT R2, R41, 0x28, RZ, 0xfc, !PT ;  /* 0x0000002829027812 */ /* 0x000fe400078efcff */
[----:B------:R-:W-:-:S02]  /*0520*/  LEA R11, P6, R0, UR6, 0x5 ;  /* 0x00000006000b7c11 */ /* 0x000fc4000f8c28ff */
[----:B------:R-:W-:Y:S02]  /*0530*/  LEA R35, P0, R2, UR6, 0x5 ;  /* 0x0000000602237c11 */ /* 0x000fe4000f8028ff */
[----:B------:R-:W-:Y:S02]  /*0540*/  LEA R5, P2, R3, UR6, 0x5 ;  /* 0x0000000603057c11 */ /* 0x000fe4000f8428ff */
[----:B------:R-:W-:Y:S01]  /*0550*/  LOP3.LUT R36, R41, 0x38, RZ, 0xfc, !PT ;  /* 0x0000003829247812 */ /* 0x000fe200078efcff */
[----:B----4-:R1:W5:Y:S01]  /*0560*/  LDG.E.U8 R14, desc[UR12][R6.64] ;  /* 0x0000000c060e7981 */ /* 0x010362000c1e1100 */
[----:B------:R-:W-:-:S03]  /*0570*/  IADD3 R34, P5, PT, R48, R35, RZ ;  /* 0x0000002330227210 */ /* 0x000fc60007fbe0ff */
[----:B------:R3:W5:Y:S01]  /*0580*/  LDG.E.U8 R15, desc[UR12][R8.64] ;  /* 0x0000000c080f7981 */ /* 0x000762000c1e1100 */
[----:B------:R-:W-:Y:S02]  /*0590*/  LEA R17, P3, R36, UR6, 0x5 ;  /* 0x0000000624117c11 */ /* 0x000fe4000f8628ff */
[----:B------:R-:W-:Y:S01]  /*05a0*/  LOP3.LUT R47, R41, 0x4, RZ, 0xfc, !PT ;  /* 0x00000004292f7812 */ /* 0x000fe200078efcff */
[----:B------:R4:W5:Y:S01]  /*05b0*/  LDG.E.U8 R18, desc[UR12][R18.64] ;  /* 0x0000000c12127981 */ /* 0x000962000c1e1100 */
[----:B-1----:R-:W-:Y:S02]  /*05c0*/  LEA.HI.X R7, R0, UR7, RZ, 0x5, P6 ;  /* 0x0000000700077c11 */ /* 0x002fe4000b0f2cff */
[C---:B------:R-:W-:Y:S01]  /*05d0*/  IADD3 R6, P4, PT, R48.reuse, R11, RZ ;  /* 0x0000000b30067210 */ /* 0x040fe20007f9e0ff */
[----:B------:R-:W5:Y:S01]  /*05e0*/  LDG.E.U8 R24, desc[UR12][R24.64] ;  /* 0x0000000c18187981 */ /* 0x000f62000c1e1100 */
[----:B---3--:R-:W-:Y:S02]  /*05f0*/  IADD3 R8, P6, PT, R48, R5, RZ ;  /* 0x0000000530087210 */ /* 0x008fe40007fde0ff */
[----:B------:R-:W-:-:S02]  /*0600*/  LEA.HI.X R9, R2, UR7, RZ, 0x5, P0 ;  /* 0x0000000702097c11 */ /* 0x000fc400080f2cff */
[----:B------:R-:W-:Y:S01]  /*0610*/  LEA.HI.X R5, R3, UR7, RZ, 0x5, P2 ;  /* 0x0000000703057c11 */ /* 0x000fe200090f2cff */
[----:B------:R-:W-:Y:S01]  /*0620*/  IMAD.X R7, RZ, RZ, R7, P4 ;  /* 0x000000ffff077224 */ /* 0x000fe200020e0607 */
[----:B------:R-:W-:Y:S01]  /*0630*/  IADD3 R16, P0, PT, R48, R17, RZ ;  /* 0x0000001130107210 */ /* 0x000fe20007f1e0ff */
[----:B------:R-:W-:Y:S01]  /*0640*/  IMAD.X R35, RZ, RZ, R9, P5 ;  /* 0x000000ffff237224 */ /* 0x000fe200028e0609 */
[----:B------:R-:W-:Y:S01]  /*0650*/  LEA.HI.X R10, R36, UR7, RZ, 0x5, P3 ;  /* 0x00000007240a7c11 */ /* 0x000fe200098f2cff */
[----:B------:R-:W-:Y:S01]  /*0660*/  IMAD.X R9, RZ, RZ, R5, P6 ;  /* 0x000000ffff097224 */ /* 0x000fe200030e0605 */
[C---:B------:R-:W-:Y:S01]  /*0670*/  LOP3.LUT R45, R41.reuse, 0xc, RZ, 0xfc, !PT ;  /* 0x0000000c292d7812 */ /* 0x040fe200078efcff */
[----:B------:R1:W5:Y:S01]  /*0680*/  LDG.E.U8 R5, desc[UR12][R6.64] ;  /* 0x0000000c06057981 */ /* 0x000362000c1e1100 */
[----:B------:R-:W-:Y:S02]  /*0690*/  LOP3.LUT R43, R41, 0x14, RZ, 0xfc, !PT ;  /* 0x00000014292b7812 */ /* 0x000fe400078efcff */
[----:B----4-:R-:W-:Y:S01]  /*06a0*/  LEA R19, P6, R47, UR6, 0x5 ;  /* 0x000000062f137c11 */ /* 0x010fe2000f8c28ff */
[----:B------:R-:W-:Y:S01]  /*06b0*/  IMAD.X R17, RZ, RZ, R10, P0 ;  /* 0x000000ffff117224 */ /* 0x000fe200000e060a */
[----:B------:R-:W-:Y:S01]  /*06c0*/  LOP3.LUT R37, R41, 0x1c, RZ, 0xfc, !PT ;  /* 0x0000001c29257812 */ /* 0x000fe200078efcff */
[----:B------:R3:W5:Y:S01]  /*06d0*/  LDG.E.U8 R33, desc[UR12][R8.64] ;  /* 0x0000000c08217981 */ /* 0x000762000c1e1100 */
[----:B------:R-:W-:-:S02]  /*06e0*/  LEA R13, P0, R45, UR6, 0x5 ;  /* 0x000000062d0d7c11 */ /* 0x000fc4000f8028ff */
[----:B------:R-:W-:Y:S01]  /*06f0*/  LEA R11, P2, R43, UR6, 0x5 ;  /* 0x000000062b0b7c11 */ /* 0x000fe2000f8428ff */
[----:B------:R-:W5:Y:S01]  /*0700*/  LDG.E.U8 R32, desc[UR12][R16.64] ;  /* 0x0000000c10207981 */ /* 0x000f62000c1e1100 */
[C---:B------:R-:W-:Y:S02]  /*0710*/  IADD3 R12, P4, PT, R48.reuse, R19, RZ ;  /* 0x00000013300c7210 */ /* 0x040fe40007f9e0ff */
[----:B-1----:R-:W-:Y:S01]  /*0720*/  LEA.HI.X R6, R47, UR7, RZ, 0x5, P6 ;  /* 0x000000072f067c11 */ /* 0x002fe2000b0f2cff */
[----:B------:R-:W5:Y:S01]  /*0730*/  LDG.E.U8 R34, desc[UR12][R34.64] ;  /* 0x0000000c22227981 */ /* 0x000f62000c1e1100 */
[----:B------:R-:W-:Y:S02]  /*0740*/  LEA R7, P3, R37, UR6, 0x5 ;  /* 0x0000000625077c11 */ /* 0x000fe4000f8628ff */
[C---:B------:R-:W-:Y:S01]  /*0750*/  IADD3 R10, P5, PT, R48.reuse, R13, RZ ;  /* 0x0000000d300a7210 */ /* 0x040fe20007fbe0ff */
[----:B------:R-:W-:Y:S01]  /*0760*/  IMAD.X R13, RZ, RZ, R6, P4 ;  /* 0x000000ffff0d7224 */ /* 0x000fe200020e0606 */
[----:B---3--:R-:W-:-:S02]  /*0770*/  IADD3 R8, P6, PT, R48, R11, RZ ;  /* 0x0000000b30087210 */ /* 0x008fc40007fde0ff */
[----:B------:R-:W-:Y:S02]  /*0780*/  LEA.HI.X R11, R45, UR7, RZ, 0x5, P0 ;  /* 0x000000072d0b7c11 */ /* 0x000fe400080f2cff */
[----:B------:R-:W-:Y:S01]  /*0790*/  IADD3 R6, P0, PT, R48, R7, RZ ;  /* 0x0000000730067210 */ /* 0x000fe20007f1e0ff */
[----:B------:R-:W5:Y:S01]  /*07a0*/  LDG.E.U8 R31, desc[UR12][R12.64] ;  /* 0x0000000c0c1f7981 */ /* 0x000f62000c1e1100 */
[----:B------:R-:W-:Y:S02]  /*07b0*/  LEA.HI.X R7, R37, UR7, RZ, 0x5, P3 ;  /* 0x0000000725077c11 */ /* 0x000fe400098f2cff */
[----:B------:R-:W-:Y:S01]  /*07c0*/  LOP3.LUT R39, R41, 0x2c, RZ, 0xfc, !PT ;  /* 0x0000002c29277812 */ /* 0x000fe200078efcff */
[----:B------:R-:W-:Y:S02]  /*07d0*/  IMAD.X R11, RZ, RZ, R11, P5 ;  /* 0x000000ffff0b7224 */ /* 0x000fe400028e060b */
[----:B------:R-:W-:Y:S01]  /*07e0*/  IMAD.X R7, RZ, RZ, R7, P0 ;  /* 0x000000ffff077224 */ /* 0x000fe200000e0607 */
[----:B------:R-:W-:-:S02]  /*07f0*/  LEA R19, P0, R39, UR6, 0x5 ;  /* 0x0000000627137c11 */ /* 0x000fc4000f8028ff */
[----:B------:R1:W5:Y:S01]  /*0800*/  LDG.E.U8 R30, desc[UR12][R10.64] ;  /* 0x0000000c0a1e7981 */ /* 0x000362000c1e1100 */
[----:B------:R-:W-:Y:S02]  /*0810*/  LEA.HI.X R9, R43, UR7, RZ, 0x5, P2 ;  /* 0x000000072b097c11 */ /* 0x000fe400090f2cff */
[----:B------:R-:W-:Y:S01]  /*0820*/  LOP3.LUT R38, R41, 0x24, RZ, 0xfc, !PT ;  /* 0x0000002429267812 */ /* 0x000fe200078efcff */
[----:B------:R3:W5:Y:S01]  /*0830*/  LDG.E.U8 R28, desc[UR12][R6.64] ;  /* 0x0000000c061c7981 */ /* 0x000762000c1e1100 */
[----:B-1----:R-:W-:Y:S02]  /*0840*/  IADD3 R10, P5, PT, R48, R19, RZ ;  /* 0x00000013300a7210 */ /* 0x002fe40007fbe0ff */
[----:B------:R-:W-:Y:S01]  /*0850*/  LEA.HI.X R11, R39, UR7, RZ, 0x5, P0 ;  /* 0x00000007270b7c11 */ /* 0x000fe200080f2cff */
[----:B------:R-:W-:-:S04]  /*0860*/  IMAD.X R9, RZ, RZ, R9, P6 ;  /* 0x000000ffff097224 */ /* 0x000fc800030e0609 */
[----:B------:R-:W-:Y:S01]  /*0870*/  IMAD.X R11, RZ, RZ, R11, P5 ;  /* 0x000000ffff0b7224 */ /* 0x000fe200028e060b */
[----:B------:R-:W-:Y:S01]  /*0880*/  LOP3.LUT R40, R41, 0x34, RZ, 0xfc, !PT ;  /* 0x0000003429287812 */ /* 0x000fe200078efcff */
[----:B------:R-:W5:Y:S01]  /*0890*/  LDG.E.U8 R29, desc[UR12][R8.64] ;  /* 0x0000000c081d7981 */ /* 0x000f62000c1e1100 */
[----:B------:R-:W-:-:S03]  /*08a0*/  LEA R21, P6, R38, UR6, 0x5 ;  /* 0x0000000626157c11 */ /* 0x000fc6000f8c28ff */
[----:B------:R1:W5:Y:S01]  /*08b0*/  LDG.E.U8 R26, desc[UR12][R10.64] ;  /* 0x0000000c0a1a7981 */ /* 0x000362000c1e1100 */
[----:B------:R-:W-:Y:S02]  /*08c0*/  LOP3.LUT R41, R41, 0x3c, RZ, 0xfc, !PT ;  /* 0x0000003c29297812 */ /* 0x000fe400078efcff */
[----:B------:R-:W-:Y:S02]  /*08d0*/  LEA R13, P2, R40, UR6, 0x5 ;  /* 0x00000006280d7c11 */ /* 0x000fe4000f8428ff */
[----:B------:R-:W-:Y:S02]  /*08e0*/  IADD3 R12, P4, PT, R48, R21, RZ ;  /* 0x00000015300c7210 */ /* 0x000fe40007f9e0ff */
[----:B---3--:R-:W-:Y:S01]  /*08f0*/  LEA.HI.X R6, R38, UR7, RZ, 0x5, P6 ;  /* 0x0000000726067c11 */ /* 0x008fe2000b0f2cff */
[----:B-1----:R-:W1:Y:S01]  /*0900*/  LDC.64 R10, c[0x0][0x388] ;  /* 0x0000e200ff0a7b82 */ /* 0x002e620000000a00 */
[----:B------:R-:W-:Y:S02]  /*0910*/  LEA R17, P3, R41, UR6, 0x5 ;  /* 0x0000000629117c11 */ /* 0x000fe4000f8628ff */
[C---:B------:R-:W-:Y:S01]  /*0920*/  IADD3 R8, P6, PT, R48.reuse, R13, RZ ;  /* 0x0000000d30087210 */ /* 0x040fe20007fde0ff */
[----:B------:R-:W-:Y:S01]  /*0930*/  IMAD.X R13, RZ, RZ, R6, P4 ;  /* 0x000000ffff0d7224 */ /* 0x000fe200020e0606 */
[----:B------:R-:W-:-:S02]  /*0940*/  IADD3 R6, P0, PT, R48, R17, RZ ;  /* 0x0000001130067210 */ /* 0x000fc40007f1e0ff */
[----:B------:R-:W-:Y:S02]  /*0950*/  SHF.R.S32.HI R17, RZ, 0x6, R49 ;  /* 0x00000006ff117819 */ /* 0x000fe40000011431 */
[----:B------:R-:W-:Y:S01]  /*0960*/  LEA.HI.X R7, R41, UR7, RZ, 0x5, P3 ;  /* 0x0000000729077c11 */ /* 0x000fe200098f2cff */
[----:B------:R-:W-:Y:S01]  /*0970*/  IMAD.SHL.U32 R16, R49, 0x2, RZ ;  /* 0x0000000231107824 */ /* 0x000fe200078e00ff */
[----:B------:R-:W-:Y:S01]  /*0980*/  SGXT R17, R17, 0x1 ;  /* 0x000000011111781a */ /* 0x000fe20000000200 */
[----:B------:R1:W5:Y:S01]  /*0990*/  LDG.E.U8 R27, desc[UR12][R12.64] ;  /* 0x0000000c0c1b7981 */ /* 0x000362000c1e1100 */
[----:B------:R-:W-:Y:S02]  /*09a0*/  LEA.HI.X R9, R40, UR7, RZ, 0x5, P2 ;  /* 0x0000000728097c11 */ /* 0x000fe400090f2cff */
[----:B------:R-:W-:Y:S01]  /*09b0*/  LOP3.LUT R20, R17, 0x90, RZ, 0xc0, !PT ;  /* 0x0000009011147812 */ /* 0x000fe200078ec0ff */
[----:B------:R-:W-:Y:S01]  /*09c0*/  IMAD.X R7, RZ, RZ, R7, P0 ;  /* 0x000000ffff077224 */ /* 0x000fe200000e0607 */
[----:B------:R-:W-:Y:S01]  /*09d0*/  LOP3.LUT R16, R16, 0x40, RZ, 0xc0, !PT ;  /* 0x0000004010107812 */ /* 0x000fe200078ec0ff */
[----:B------:R-:W-:Y:S01]  /*09e0*/  IMAD.X R9, RZ, RZ, R9, P6 ;  /* 0x000000ffff097224 */ /* 0x000fe200030e0609 */
[----:B------:R-:W-:-:S02]  /*09f0*/  LOP3.LUT R17, R20, 0x1f, R49, 0x78, !PT ;  /* 0x0000001f14117812 */ /* 0x000fc400078e7831 */
[----:B------:R3:W5:Y:S01]  /*0a00*/  LDG.E.U8 R23, desc[UR12][R6.64] ;  /* 0x0000000c06177981 */ /* 0x000762000c1e1100 */
[----:B--2---:R-:W-:Y:S01]  /*0a10*/  R2UR UR11, R4 ;  /* 0x00000000040b72ca */ /* 0x004fe200000e0000 */
[----:B-1----:R-:W-:Y:S02]  /*0a20*/  IMAD.WIDE.U32 R12, R50, 0x2, R10 ;  /* 0x00000002320c7825 */ /* 0x002fe400078e000a */
[----:B------:R1:W5:Y:S01]  /*0a30*/  LDG.E.U8 R25, desc[UR12][R8.64] ;  /* 0x0000000c08197981 */ /* 0x000362000c1e1100 */
[----:B------:R-:W-:Y:S02]  /*0a40*/  LOP3.LUT R4, R49, 0x7f, RZ, 0xc0, !PT ;  /* 0x0000007f31047812 */ /* 0x000fe400078ec0ff */
[----:B---3--:R-:W-:Y:S01]  /*0a50*/  IADD3 R6, PT, PT, R17, UR10, R16 ;  /* 0x0000000a11067c10 */ /* 0x008fe2000fffe010 */
[----:B------:R-:W-:Y:S01]  /*0a60*/  IMAD.WIDE.U32 R16, R47, 0x40, R10 ;  /* 0x000000402f107825 */ /* 0x000fe200078e000a */
[----:B-1----:R-:W-:Y:S01]  /*0a70*/  IADD3 R8, P2, PT, R48, R12, RZ ;  /* 0x0000000c30087210 */ /* 0x002fe20007f5e0ff */
[----:B------:R-:W-:-:S12]  /*0a80*/  @P1 BRA `(.L_x_5) ;  /* 0x0000000000181947 */ /* 0x000fd80003800000 */
[----:B------:R-:W-:Y:S01]  /*0a90*/  ELECT P0, URZ, PT ;  /* 0x0000000000ff782f */ /* 0x000fe20003800000 */
[----:B------:R-:W-:Y:S01]  /*0aa0*/  IMAD.MOV.U32 R7, RZ, RZ, 0x1 ;  /* 0x00000001ff077424 */ /* 0x000fe200078e00ff */
[----:B------:R-:W-:Y:S01]  /*0ab0*/  UMOV UR4, 0x40 ;  /* 0x0000004000047882 */ /* 0x000fe20000000000 */
[----:B------:R-:W-:Y:S01]  /*0ac0*/  UVIRTCOUNT.DEALLOC.SMPOOL 0x80 ;  /* 0x000000800000784c */ /* 0x000fe20000000000 */
[----:B------:R-:W-:-:S09]  /*0ad0*/  ULEA UR4, UR9, UR4, 0x18 ;  /* 0x0000000409047291 */ /* 0x000fd2000f8ec0ff */
[----:B------:R1:W-:Y:S03]  /*0ae0*/  @P0 STS.U8 [UR4], R7 ;  /* 0x00000007ff000988 */ /* 0x0003e60008000004 */
.L_x_5:
[----:B------:R-:W-:Y:S01]  /*0af0*/  IMAD.X R9, RZ, RZ, R13, P2 ;  /* 0x000000ffff097224 */ /* 0x000fe200010e060d */
[----:B------:R-:W-:Y:S01]  /*0b00*/  IADD3 R16, P0, PT, R48, R16, RZ ;  /* 0x0000001030107210 */ /* 0x000fe20007f1e0ff */
[----:B------:R-:W-:Y:S01]  /*0b10*/  IMAD.WIDE.U32 R12, R46, 0x40, R10 ;  /* 0x000000402e0c7825 */ /* 0x000fe200078e000a */
[----:B-----5:R-:W-:Y:S03]  /*0b20*/  STS.U8 [R4+UR10+0x100], R14 ;  /* 0x0001000e04007988 */ /* 0x020fe6000800000a */
[----:B------:R-:W-:Y:S01]  /*0b30*/  IMAD.X R17, RZ, RZ, R17, P0 ;  /* 0x000000ffff117224 */ /* 0x000fe200000e0611 */
[----:B------:R-:W-:Y:S01]  /*0b40*/  IADD3 R12, P0, PT, R48, R12, RZ ;  /* 0x0000000c300c7210 */ /* 0x000fe20007f1e0ff */
[----:B------:R-:W2:Y:S04]  /*0b50*/  LDG.E.U8 R22, desc[UR12][R8.64] ;  /* 0x0000000c08167981 */ /* 0x000ea8000c1e1100 */
[----:B------:R3:W4:Y:S01]  /*0b60*/  LDG.E.U8 R21, desc[UR12][R8.64+0x20] ;  /* 0x0000200c08157981 */ /* 0x000722000c1e1100 */
[----:B------:R-:W-:-:S03]  /*0b70*/  IMAD.X R13, RZ, RZ, R13, P0 ;  /* 0x000000ffff0d7224 */ /* 0x000fc600000e060d */
[----:B------:R1:W-:Y:S04]  /*0b80*/  STS.U8 [R4+UR10+0x200], R15 ;  /* 0x0002000f04007988 */ /* 0x0003e8000800000a */
[----:B------:R0:W-:Y:S01]  /*0b90*/  STS.U8 [R4+UR10+0x300], R18 ;  /* 0x0003001204007988 */ /* 0x0001e2000800000a */
[----:B---3--:R-:W-:-:S03]  /*0ba0*/  IMAD.WIDE.U32 R8, R44, 0x40, R10 ;  /* 0x000000402c087825 */ /* 0x008fc600078e000a */
[----:B------:R-:W3:Y:S01]  /*0bb0*/  LDG.E.U8 R20, desc[UR12][R16.64] ;  /* 0x0000000c10147981 */ /* 0x000ee2000c1e1100 */
[----:B-1----:R-:W-:Y:S01]  /*0bc0*/  IMAD.WIDE.U32 R14, R45, 0x40, R10 ;  /* 0x000000402d0e7825 */ /* 0x002fe200078e000a */
[C---:B------:R-:W-:Y:S02]  /*0bd0*/  IADD3 R8, P0, PT, R48.reuse, R8, RZ ;  /* 0x0000000830087210 */ /* 0x040fe40007f1e0ff */
[----:B------:R-:W3:Y:S01]  /*0be0*/  LDG.E.U8 R19, desc[UR12][R16.64+0x20] ;  /* 0x0000200c10137981 */ /* 0x000ee2000c1e1100 */
[----:B------:R-:W-:-:S03]  /*0bf0*/  IADD3 R14, P2, PT, R48, R14, RZ ;  /* 0x0000000e300e7210 */ /* 0x000fc60007f5e0ff */
[----:B0-----:R-:W3:Y:S01]  /*0c00*/  LDG.E.U8 R18, desc[UR12][R12.64] ;  /* 0x0000000c0c127981 */ /* 0x001ee2000c1e1100 */
[----:B------:R-:W-:-:S03]  /*0c10*/  IMAD.X R9, RZ, RZ, R9, P0 ;  /* 0x000000ffff097224 */ /* 0x000fc600000e0609 */
[----:B------:R0:W3:Y:S01]  /*0c20*/  LDG.E.U8 R17, desc[UR12][R12.64+0x20] ;  /* 0x0000200c0c117981 */ /* 0x0000e2000c1e1100 */
[----:B------:R-:W-:-:S05]  /*0c30*/  IMAD.X R15, RZ, RZ, R15, P2 ;  /* 0x000000ffff0f7224 */ /* 0x000fca00010e060f */
[----:B------:R-:W3:Y:S01]  /*0c40*/  LDG.E.U8 R16, desc[UR12][R14.64] ;  /* 0x0000000c0e107981 */ /* 0x000ee2000c1e1100 */
[----:B0-----:R-:W-:-:S03]  /*0c50*/  IMAD.WIDE.U32 R12, R43, 0x40, R10 ;  /* 0x000000402b0c7825 */ /* 0x001fc600078e000a */
[----:B------:R-:W-:Y:S01]  /*0c60*/  IADD3 R12, P0, PT, R48, R12, RZ ;  /* 0x0000000c300c7210 */ /* 0x000fe20007f1e0ff */
[----:B------:R-:W3:Y:S04]  /*0c70*/  LDG.E.U8 R15, desc[UR12][R14.64+0x20] ;  /* 0x0000200c0e0f7981 */ /* 0x000ee8000c1e1100 */
[----:B------:R-:W-:-:S05]  /*0c80*/  IMAD.X R13, RZ, RZ, R13, P0 ;  /* 0x000000ffff0d7224 */ /* 0x000fca00000e060d */
[----:B------:R-:W3:Y:S04]  /*0c90*/  LDG.E.U8 R7, desc[UR12][R12.64+0x20] ;  /* 0x0000200c0c077981 */ /* 0x000ee8000c1e1100 */
[----:B------:R-:W3:Y:S04]  /*0ca0*/  LDG.E.U8 R14, desc[UR12][R8.64] ;  /* 0x0000000c080e7981 */ /* 0x000ee8000c1e1100 */
[----:B------:R-:W3:Y:S04]  /*0cb0*/  LDG.E.U8 R9, desc[UR12][R8.64+0x20] ;  /* 0x0000200c08097981 */ /* 0x000ee8000c1e1100 */
[----:B------:R0:W3:Y:S02]  /*0cc0*/  LDG.E.U8 R8, desc[UR12][R12.64] ;  /* 0x0000000c0c087981 */ /* 0x0000e4000c1e1100 */
[----:B0-----:R-:W-:-:S04]  /*0cd0*/  IMAD.WIDE.U32 R12, R42, 0x40, R10 ;  /* 0x000000402a0c7825 */ /* 0x001fc800078e000a */
[----:B------:R-:W-:Y:S01]  /*0ce0*/  IMAD.WIDE.U32 R10, R37, 0x40, R10 ;  /* 0x00000040250a7825 */ /* 0x000fe200078e000a */
[----:B------:R-:W-:-:S05]  /*0cf0*/  IADD3 R12, P0, PT, R48, R12, RZ ;  /* 0x0000000c300c7210 */ /* 0x000fca0007f1e0ff */
[----:B------:R-:W-:Y:S01]  /*0d00*/  IMAD.X R13, RZ, RZ, R13, P0 ;  /* 0x000000ffff0d7224 */ /* 0x000fe200000e060d */
[----:B------:R-:W-:-:S04]  /*0d10*/  IADD3 R10, P0, PT, R48, R10, RZ ;  /* 0x0000000a300a7210 */ /* 0x000fc80007f1e0ff */
[----:B------:R-:W3:Y:S01]  /*0d20*/  LDG.E.U8 R35, desc[UR12][R12.64] ;  /* 0x0000000c0c237981 */ /* 0x000ee2000c1e1100 */
[----:B------:R-:W-:-:S03]  /*0d30*/  IMAD.X R11, RZ, RZ, R11, P0 ;  /* 0x000000ffff0b7224 */ /* 0x000fc600000e060b */
[----:B------:R0:W3:Y:S04]  /*0d40*/  LDG.E.U8 R51, desc[UR12][R12.64+0x20] ;  /* 0x0000200c0c337981 */ /* 0x0000e8000c1e1100 */
[----:B------:R-:W3:Y:S04]  /*0d50*/  LDG.E.U8 R53, desc[UR12][R10.64] ;  /* 0x0000000c0a357981 */ /* 0x000ee8000c1e1100 */
[----:B------:R-:W3:Y:S01]  /*0d60*/  LDG.E.U8 R52, desc[UR12][R10.64+0x20] ;  /* 0x0000200c0a347981 */ /* 0x000ee2000c1e1100 */
[----:B------:R-:W-:Y:S01]  /*0d70*/  LOP3.LUT P2, RZ, R49, 0x7f, RZ, 0xc0, !PT ;  /* 0x0000007f31ff7812 */ /* 0x000fe2000784c0ff */
[----:B------:R-:W-:Y:S01]  /*0d80*/  UMOV UR4, 0x1 ;  /* 0x0000000100047882 */ /* 0x000fe20000000000 */
[----:B0-----:R-:W-:Y:S01]  /*0d90*/  LOP3.LUT R12, R4, 0x10, RZ, 0x3c, !PT ;  /* 0x00000010040c7812 */ /* 0x001fe200078e3cff */
[----:B------:R0:W-:Y:S10]  /*0da0*/  STS.U8 [R4+UR10+0x400], R5 ;  /* 0x0004000504007988 */ /* 0x0001f4000800000a */
[----:B------:R-:W-:-:S05]  /*0db0*/  VOTEU.ALL UP0, P2 ;  /* 0x0000000000ff7886 */ /* 0x000fca0001000000 */
[----:B------:R-:W-:-:S04]  /*0dc0*/  @!UP0 UIADD3 UR4, UPT, UPT, -UR4, 0x100000, URZ ;  /* 0x0010000004048890 */ /* 0x000fc8000fffe1ff */
[----:B------:R-:W-:Y:S02]  /*0dd0*/  @!UP0 USHF.L.U32 UR5, UR4, 0xb, URZ ;  /* 0x0000000b04058899 */ /* 0x000fe400080006ff */
[----:B------:R-:W-:Y:S01]  /*0de0*/  @!UP0 USHF.L.U32 UR4, UR4, 0x1, URZ ;  /* 0x0000000104048899 */ /* 0x000fe200080006ff */
[----:B0-----:R-:W-:Y:S01]  /*0df0*/  SHF.R.U32.HI R5, RZ, 0x5, R49 ;  /* 0x00000005ff057819 */ /* 0x001fe20000011631 */
[----:B------:R-:W-:Y:S01]  /*0e00*/  VOTEU.ALL UP1, P2 ;  /* 0x0000000000ff7886 */ /* 0x000fe20001020000 */
[----:B------:R0:W-:Y:S02]  /*0e10*/  STS.U8 [R4+UR10+0x500], R34 ;  /* 0x0005002204007988 */ /* 0x0001e4000800000a */
[----:B------:R-:W-:Y:S02]  /*0e20*/  R2UR UR8, R5 ;  /* 0x00000000050872ca */ /* 0x000fe400000e0000 */
[----:B------:R0:W-:Y:S04]  /*0e30*/  STS.U8 [R4+UR10+0x600], R33 ;  /* 0x0006002104007988 */ /* 0x0001e8000800000a */
[----:B------:R0:W-:Y:S04]  /*0e40*/  STS.U8 [R4+UR10+0x700], R32 ;  /* 0x0007002004007988 */ /* 0x0001e8000800000a */
[----:B------:R0:W-:Y:S04]  /*0e50*/  STS.U8 [R4+UR10], R24 ;  /* 0x0000001804007988 */ /* 0x0001e8000800000a */
[----:B------:R0:W-:Y:S04]  /*0e60*/  STS.U8 [R12+UR10+0x80], R31 ;  /* 0x0000801f0c007988 */ /* 0x0001e8000800000a */
[----:B------:R0:W-:Y:S04]  /*0e70*/  STS.U8 [R12+UR10+0x180], R30 ;  /* 0x0001801e0c007988 */ /* 0x0001e8000800000a */
[----:B------:R0:W-:Y:S04]  /*0e80*/  STS.U8 [R12+UR10+0x280], R29 ;  /* 0x0002801d0c007988 */ /* 0x0001e8000800000a */
[----:B------:R0:W-:Y:S04]  /*0e90*/  STS.U8 [R12+UR10+0x380], R28 ;  /* 0x0003801c0c007988 */ /* 0x0001e8000800000a */
[----:B------:R0:W-:Y:S04]  /*0ea0*/  STS.U8 [R12+UR10+0x480], R27 ;  /* 0x0004801b0c007988 */ /* 0x0001e8000800000a */
[----:B------:R0:W-:Y:S04]  /*0eb0*/  STS.U8 [R12+UR10+0x580], R26 ;  /* 0x0005801a0c007988 */ /* 0x0001e8000800000a */
[----:B------:R0:W-:Y:S04]  /*0ec0*/  STS.U8 [R12+UR10+0x680], R25 ;  /* 0x000680190c007988 */ /* 0x0001e8000800000a */
[----:B------:R0:W-:Y:S01]  /*0ed0*/  STS.U8 [R12+UR10+0x780], R23 ;  /* 0x000780170c007988 */ /* 0x0001e2000800000a */
[----:B------:R-:W-:-:S03]  /*0ee0*/  UISETP.NE.U32.AND UP0, UPT, UR8, URZ, UPT ;  /* 0x000000ff0800728c */ /* 0x000fc6000bf05070 */
[----:B--2---:R0:W-:Y:S04]  /*0ef0*/  STS.U8 [R6+0x800], R22 ;  /* 0x0008001606007388 */ /* 0x0041e80000000000 */
[----:B----4-:R0:W-:Y:S04]  /*0f00*/  STS.U8 [R6+0x820], R21 ;  /* 0x0008201506007388 */ /* 0x0101e80000000000 */
[----:B---3--:R0:W-:Y:S04]  /*0f10*/  STS.U8 [R6+0x920], R20 ;  /* 0x0009201406007388 */ /* 0x0081e80000000000 */
[----:B------:R0:W-:Y:S04]  /*0f20*/  STS.U8 [R6+0x900], R19 ;  /* 0x0009001306007388 */ /* 0x0001e80000000000 */
        /* <DEDUP_REMOVED lines=11> */
[----:B------:R0:W-:Y:S01]  /*0fe0*/  STS.U8 [R6+0xf00], R52 ;  /* 0x000f003406007388 */ /* 0x0001e20000000000 */
[----:B------:R1:W-:Y:S06]  /*0ff0*/  MEMBAR.ALL.CTA ;  /* 0x0000000000007992 */ /* 0x0003ec0000008000 */
[----:B-1----:R-:W-:Y:S04]  /*1000*/  FENCE.VIEW.ASYNC.S ;  /* 0x00000000000073c6 */ /* 0x002fe80000000000 */
[----:B------:R-:W1:Y:S02]  /*1010*/  FENCE.VIEW.ASYNC.S ;  /* 0x00000000000073c6 */ /* 0x000e640000000000 */
[----:B-1----:R0:W1:Y:S02]  /*1020*/  @!UP1 SYNCS.EXCH.64 URZ, [UR10+0x1000], UR4 ;  /* 0x001000040aff95b2 */ /* 0x0020640008000100 */
[----:B-1----:R-:W-:Y:S06]  /*1030*/  BAR.SYNC.DEFER_BLOCKING 0x0 ;  /* 0x0000000000007b1d */ /* 0x002fec0000010000 */
[----:B0-----:R-:W-:Y:S05]  /*1040*/  BRA.U UP0, `(.L_x_6) ;  /* 0x00000001002c7547 */ /* 0x001fea000b800000 */
[----:B------:R-:W-:Y:S02]  /*1050*/  UIADD3 UR4, UPT, UPT, UR10, 0x800, URZ ;  /* 0x000008000a047890 */ /* 0x000fe4000fffe0ff */
[----:B------:R-:W-:Y:S02]  /*1060*/  USHF.R.U32.HI UR5, URZ, 0x4, UR10 ;  /* 0x00000004ff057899 */ /* 0x000fe4000801160a */
[----:B------:R-:W-:Y:S02]  /*1070*/  USHF.R.U32.HI UR6, URZ, 0x4, UR4 ;  /* 0x00000004ff067899 */ /* 0x000fe40008011604 */
[----:B------:R-:W-:Y:S02]  /*1080*/  USGXT.U32 UR4, UR5, 0xe ;  /* 0x0000000e0504789a */ /* 0x000fe40008000000 */
[----:B------:R-:W-:Y:S01]  /*1090*/  USGXT.U32 UR6, UR6, 0xe ;  /* 0x0000000e0606789a */ /* 0x000fe20008000000 */
[----:B------:R-:W-:Y:S01]  /*10a0*/  UMOV UR14, 0x0 ;  /* 0x00000000000e7882 */ /* 0x000fe20000000000 */
[----:B------:R-:W-:Y:S01]  /*10b0*/  UMOV UR15, 0x4110010 ;  /* 0x04110010000f7882 */ /* 0x000fe20000000000 */
[----:B------:R-:W-:Y:S01]  /*10c0*/  UMOV UR5, 0xc0004010 ;  /* 0xc000401000057882 */ /* 0x000fe20000000000 */
[----:B------:R-:W-:-:S05]  /*10d0*/  UMOV UR7, 0x80004020 ;  /* 0x8000402000077882 */ /* 0x000fca0000000000 */
[----:B------:R0:W-:Y:S01]  /*10e0*/  UTCQMMA gdesc[UR4], gdesc[UR6], tmem[UR11], tmem[UR14], idesc[UR15], !UPT ;  /* 0x00ff0e06040075ea */ /* 0x0001e2000f80030b */
[----:B------:R-:W-:Y:S02]  /*10f0*/  NOP ;  /* 0x0000000000007918 */ /* 0x000fe40000000000 */
.L_x_6:
[----:B------:R-:W-:Y:S02]  /*1100*/  ELECT P0, URZ, PT ;  /* 0x0000000000ff782f */ /* 0x000fe40003800000 */
[C---:B------:R-:W-:Y:S01]  /*1110*/  LOP3.LUT R53, R49.reuse, 0x7, RZ, 0xc0, !PT ;  /* 0x0000000731357812 */ /* 0x040fe200078ec0ff */
[----:B0-----:R-:W-:Y:S01]  /*1120*/  UIADD3 UR4, UPT, UPT, UR10, 0x1000, URZ ;  /* 0x000010000a047890 */ /* 0x001fe2000fffe0ff */
[C---:B------:R-:W-:Y:S01]  /*1130*/  LOP3.LUT R5, R49.reuse, 0x10, RZ, 0xc0, !PT ;  /* 0x0000001031057812 */ /* 0x040fe200078ec0ff */
[----:B------:R-:W-:Y:S01]  /*1140*/  UMOV UR5, URZ ;  /* 0x000000ff00057c82 */ /* 0x000fe20008000000 */
[----:B------:R-:W-:Y:S01]  /*1150*/  ISETP.LT.U32.AND P0, PT, R4, 0x20, P0 ;  /* 0x000000200400780c */ /* 0x000fe20000701070 */
[----:B------:R-:W-:-:S05]  /*1160*/  IMAD.SHL.U32 R4, R49, 0x10, RZ ;  /* 0x0000001031047824 */ /* 0x000fca00078e00ff */
[----:B------:R-:W-:-:S05]  /*1170*/  LOP3.LUT R4, R4, 0xf0, RZ, 0xc0, !PT ;  /* 0x000000f004047812 */ /* 0x000fca00078ec0ff */
[----:B------:R-:W-:Y:S02]  /*1180*/  IMAD R4, R53, 0x800, R4 ;  /* 0x0000080035047824 */ /* 0x000fe400078e0204 */
[----:B------:R-:W-:Y:S01]  /*1190*/  VOTEU.ANY UP0, P0 ;  /* 0x0000000000ff7886 */ /* 0x000fe20000000100 */
[----:B------:R-:W-:Y:S01]  /*11a0*/  VOTEU.ANY UP1, P0 ;  /* 0x0000000000ff7886 */ /* 0x000fe20000020100 */
[----:B------:R-:W-:-:S03]  /*11b0*/  IMAD R51, R5, 0x40, R4 ;  /* 0x0000004005337824 */ /* 0x000fc600078e0204 */
[----:B------:R-:W-:Y:S01]  /*11c0*/  @UP0 UMOV UR5, UR4 ;  /* 0x0000000400050c82 */ /* 0x000fe20008000000 */
[----:B------:R-:W-:Y:S01]  /*11d0*/  USHF.L.U32 UR4, UR8, 0x15, URZ ;  /* 0x0000001508047899 */ /* 0x000fe200080006ff */
[----:B------:R0:W-:Y:S01]  /*11e0*/  @UP1 UTCBAR [UR5], URZ ;  /* 0x000000ff050013e9 */ /* 0x0001e200080000ff */
[----:B------:R-:W-:Y:S02]  /*11f0*/  BAR.SYNC.DEFER_BLOCKING 0x0 ;  /* 0x0000000000007b1d */ /* 0x000fe40000010000 */
[----:B------:R-:W-:-:S04]  /*1200*/  ULOP3.LUT UR4, UR4, 0x600000, URZ, 0xc0, !UPT ;  /* 0x0060000004047892 */ /* 0x000fc8000f8ec0ff */
[----:B------:R-:W-:Y:S01]  /*1210*/  UIADD3 UR4, UPT, UPT, UR11, UR4, URZ ;  /* 0x000000040b047290 */ /* 0x000fe2000fffe0ff */
[----:B------:R-:W1:Y:S02]  /*1220*/  SYNCS.PHASECHK.TRANS64.TRYWAIT P0, [UR10+0x1000], RZ ;  /* 0x001000ffff0075a7 */ /* 0x000e64000800110a */
[----:B01----:R-:W-:Y:S09]  /*1230*/  @!P0 BRA `(.L_x_7) ;  /* 0x0000000800dc8947 */ /* 0x003ff20003800000 */
.L_x_11:
[----:B------:R-:W-:Y:S01]  /*1240*/  BAR.SYNC.DEFER_BLOCKING 0x0 ;  /* 0x0000000000007b1d */ /* 0x000fe20000010000 */
[----:B------:R-:W-:Y:S01]  /*1250*/  SHF.R.S32.HI R52, RZ, 0x4, R49 ;  /* 0x00000004ff347819 */ /* 0x000fe20000011431 */
[----:B------:R-:W-:Y:S02]  /*1260*/  IMAD R51, R50, 0x8, R51 ;  /* 0x0000000832337824 */ /* 0x000fe400078e0233 */
[----:B------:R-:W-:Y:S01]  /*1270*/  IMAD.SHL.U32 R49, R49, 0x80, RZ ;  /* 0x0000008031317824 */ /* 0x000fe200078e00ff */
[----:B------:R-:W-:Y:S01]  /*1280*/  SGXT R52, R52, 0x1 ;  /* 0x000000013434781a */ /* 0x000fe20000000200 */
[----:B------:R-:W-:Y:S01]  /*1290*/  IMAD.SHL.U32 R48, R48, 0x4, RZ ;  /* 0x0000000430307824 */ /* 0x000fe200078e00ff */
[----:B------:R-:W-:Y:S01]  /*12a0*/  LDTM.16dp32bit_t0_t15.x32 R4, tmem[UR4] ;  /* 0x00000004000479ee */ /* 0x000fe20008a80000 */
[----:B------:R-:W0:Y:S01]  /*12b0*/  LDTM.16dp32bit_t16_t31.x32 R4, tmem[UR4+0x20] ;  /* 0x00002004000479ee */ /* 0x000e220008aa0000 */
[----:B------:R-:W-:Y:S01]  /*12c0*/  LOP3.LUT R49, R49, 0x400, RZ, 0xc0, !PT ;  /* 0x0000040031317812 */ /* 0x000fe200078ec0ff */
[----:B------:R-:W1:Y:S01]  /*12d0*/  LDCU.64 UR4, c[0x0][0x390] ;  /* 0x00007200ff0477ac */ /* 0x000e620008000a00 */
[----:B------:R-:W0:Y:S01]  /*12e0*/  @!P2 SYNCS.CCTL.IV [UR10+0x1000] ;  /* 0x00100000ff00a9b1 */ /* 0x000e22000800000a */
[----:B------:R-:W-:Y:S01]  /*12f0*/  NOP ;  /* 0x0000000000007918 */ /* 0x000fe20000000000 */
[----:B0-----:R-:W-:Y:S06]  /*1300*/  BAR.SYNC.DEFER_BLOCKING 0x0 ;  /* 0x0000000000007b1d */ /* 0x001fec0000010000 */
[----:B------:R0:W-:Y:S02]  /*1310*/  STS.128 [R51+UR10], R4 ;  /* 0x0000000433007988 */ /* 0x0001e40008000c0a */
[----:B0-----:R-:W-:Y:S01]  /*1320*/  IMAD R5, R50, 0x4, R53 ;  /* 0x0000000432057824 */ /* 0x001fe200078e0235 */
[----:B------:R-:W-:-:S02]  /*1330*/  LOP3.LUT R53, R52, 0x2040, RZ, 0xc0, !PT ;  /* 0x0000204034357812 */ /* 0x000fc400078ec0ff */
[----:B------:R-:W-:Y:S01]  /*1340*/  LOP3.LUT R4, R51, 0x10, RZ, 0x3c, !PT ;  /* 0x0000001033047812 */ /* 0x000fe200078e3cff */
[----:B------:R-:W-:Y:S01]  /*1350*/  IMAD.SHL.U32 R52, R5, 0x10, RZ ;  /* 0x0000001005347824 */ /* 0x000fe200078e00ff */
[----:B------:R-:W-:Y:S02]  /*1360*/  LEA.HI R53, R50, R53, RZ, 0x1f ;  /* 0x0000003532357211 */ /* 0x000fe400078ff8ff */
[----:B------:R-:W-:Y:S01]  /*1370*/  LOP3.LUT R5, R51, 0x30, RZ, 0x3c, !PT ;  /* 0x0000003033057812 */ /* 0x000fe200078e3cff */
[----:B------:R0:W-:Y:S01]  /*1380*/  STS.128 [R4+UR10], R8 ;  /* 0x0000000804007988 */ /* 0x0001e20008000c0a */
[----:B------:R-:W-:Y:S02]  /*1390*/  LOP3.LUT R6, R53, R52, RZ, 0x3c, !PT ;  /* 0x0000003435067212 */ /* 0x000fe400078e3cff */
[----:B------:R-:W-:Y:S01]  /*13a0*/  LOP3.LUT R7, R51, 0x50, RZ, 0x3c, !PT ;  /* 0x0000005033077812 */ /* 0x000fe200078e3cff */
[----:B------:R-:W2:Y:S01]  /*13b0*/  LDC.64 R52, c[0x0][0x390] ;  /* 0x0000e400ff347b82 */ /* 0x000ea20000000a00 */
[----:B------:R-:W-:-:S02]  /*13c0*/  IADD3 R49, PT, PT, R6, UR10, R49 ;  /* 0x0000000a06317c10 */ /* 0x000fc4000fffe031 */
[C---:B------:R-:W-:Y:S02]  /*13d0*/  LOP3.LUT R6, R51.reuse, 0x40, RZ, 0x3c, !PT ;  /* 0x0000004033067812 */ /* 0x040fe400078e3cff */
[C---:B0-----:R-:W-:Y:S02]  /*13e0*/  LOP3.LUT R4, R51.reuse, 0x20, RZ, 0x3c, !PT ;  /* 0x0000002033047812 */ /* 0x041fe400078e3cff */
[C---:B------:R-:W-:Y:S02]  /*13f0*/  LOP3.LUT R8, R51.reuse, 0x60, RZ, 0x3c, !PT ;  /* 0x0000006033087812 */ /* 0x040fe400078e3cff */
[----:B------:R-:W-:Y:S01]  /*1400*/  LOP3.LUT R51, R51, 0x70, RZ, 0x3c, !PT ;  /* 0x0000007033337812 */ /* 0x000fe200078e3cff */
[----:B------:R-:W-:Y:S04]  /*1410*/  STS.128 [R4+UR10], R12 ;  /* 0x0000000c04007988 */ /* 0x000fe80008000c0a */
[----:B------:R2:W-:Y:S04]  /*1420*/  STS.128 [R5+UR10], R16 ;  /* 0x0000001005007988 */ /* 0x0005e80008000c0a */
[----:B------:R-:W-:Y:S04]  /*1430*/  STS.128 [R6+UR10], R20 ;  /* 0x0000001406007988 */ /* 0x000fe80008000c0a */
[----:B------:R0:W-:Y:S04]  /*1440*/  STS.128 [R7+UR10], R24 ;  /* 0x0000001807007988 */ /* 0x0001e80008000c0a */
[----:B------:R3:W-:Y:S04]  /*1450*/  STS.128 [R8+UR10], R28 ;  /* 0x0000001c08007988 */ /* 0x0007e80008000c0a */
[----:B------:R4:W-:Y:S01]  /*1460*/  STS.128 [R51+UR10], R32 ;  /* 0x0000002033007988 */ /* 0x0009e20008000c0a */
[--C-:B--2---:R-:W-:Y:S01]  /*1470*/  IMAD.WIDE.U32 R16, R47, 0x100, R52.reuse ;  /* 0x000001002f107825 */ /* 0x104fe200078e0034 */
[----:B------:R-:W-:Y:S03]  /*1480*/  BAR.SYNC.DEFER_BLOCKING 0x0 ;  /* 0x0000000000007b1d */ /* 0x000fe60000010000 */
[----:B------:R-:W-:-:S04]  /*1490*/  IMAD.WIDE.U32 R46, R46, 0x100, R52 ;  /* 0x000001002e2e7825 */ /* 0x000fc800078e0034 */
[----:B------:R-:W-:Y:S01]  /*14a0*/  IMAD.WIDE.U32 R18, R45, 0x100, R52 ;  /* 0x000001002d127825 */ /* 0x000fe200078e0034 */
[----:B0-----:R-:W-:-:S03]  /*14b0*/  IADD3 R24, P2, PT, R46, R48, RZ ;  /* 0x000000302e187210 */ /* 0x001fc60007f5e0ff */
[----:B------:R-:W-:Y:S01]  /*14c0*/  IMAD.WIDE.U32 R44, R44, 0x100, R52 ;  /* 0x000001002c2c7825 */ /* 0x000fe200078e0034 */
[----:B---3--:R-:W-:-:S03]  /*14d0*/  IADD3 R28, P3, PT, R18, R48, RZ ;  /* 0x00000030121c7210 */ /* 0x008fc60007f7e0ff */
[----:B----4-:R-:W-:-:S04]  /*14e0*/  IMAD.WIDE.U32 R50, R50, 0x8, R52 ;  /* 0x0000000832327825 */ /* 0x010fc800078e0034 */
[----:B------:R-:W-:Y:S01]  /*14f0*/  IMAD.WIDE.U32 R26, R43, 0x100, R52 ;  /* 0x000001002b1a7825 */ /* 0x000fe200078e0034 */
[----:B------:R-:W-:-:S03]  /*1500*/  IADD3 R20, P0, PT, R50, R48, RZ ;  /* 0x0000003032147210 */ /* 0x000fc60007f1e0ff */
[----:B------:R-:W-:Y:S01]  /*1510*/  IMAD.WIDE.U32 R42, R42, 0x100, R52 ;  /* 0x000001002a2a7825 */ /* 0x000fe200078e0034 */
[----:B------:R-:W0:Y:S03]  /*1520*/  LDSM.16.M88.4 R4, [R49] ;  /* 0x000000003104783b */ /* 0x000e260000000200 */
[----:B------:R-:W-:Y:S01]  /*1530*/  IMAD.X R21, RZ, RZ, R51, P0 ;  /* 0x000000ffff157224 */ /* 0x000fe200000e0633 */
[-C--:B------:R-:W-:Y:S01]  /*1540*/  IADD3 R22, P0, PT, R16, R48.reuse, RZ ;  /* 0x0000003010167210 */ /* 0x080fe20007f1e0ff */
[----:B------:R-:W-:Y:S01]  /*1550*/  IMAD.WIDE.U32 R52, R37, 0x100, R52 ;  /* 0x0000010025347825 */ /* 0x000fe200078e0034 */
[----:B------:R-:W2:Y:S03]  /*1560*/  LDSM.16.M88.4 R8, [R49+0x80] ;  /* 0x000080003108783b */ /* 0x000ea60000000200 */
[----:B------:R-:W-:Y:S01]  /*1570*/  IMAD.X R23, RZ, RZ, R17, P0 ;  /* 0x000000ffff177224 */ /* 0x000fe200000e0611 */
[----:B------:R-:W3:Y:S01]  /*1580*/  LDSM.16.M88.4 R12, [R49+0x100] ;  /* 0x00010000310c783b */ /* 0x000ee20000000200 */
[----:B------:R-:W-:Y:S01]  /*1590*/  IMAD.X R25, RZ, RZ, R47, P2 ;  /* 0x000000ffff197224 */ /* 0x000fe200010e062f */
[-C--:B------:R-:W-:Y:S01]  /*15a0*/  IADD3 R30, P0, PT, R44, R48.reuse, RZ ;  /* 0x000000302c1e7210 */ /* 0x080fe20007f1e0ff */
[----:B------:R-:W-:Y:S01]  /*15b0*/  IMAD.X R29, RZ, RZ, R19, P3 ;  /* 0x000000ffff1d7224 */ /* 0x000fe200018e0613 */
[-C--:B------:R-:W-:Y:S01]  /*15c0*/  IADD3 R32, P2, PT, R26, R48.reuse, RZ ;  /* 0x000000301a207210 */ /* 0x080fe20007f5e0ff */
[----:B------:R-:W-:Y:S01]  /*15d0*/  IMAD.SHL.U32 R26, R0, 0x40, RZ ;  /* 0x00000040001a7824 */ /* 0x000fe200078e00ff */
[-C--:B------:R-:W-:Y:S01]  /*15e0*/  IADD3 R16, P4, PT, R52, R48.reuse, RZ ;  /* 0x0000003034107210 */ /* 0x080fe20007f9e0ff */
[----:B------:R-:W-:Y:S01]  /*15f0*/  IMAD.X R31, RZ, RZ, R45, P0 ;  /* 0x000000ffff1f7224 */ /* 0x000fe200000e062d */
[----:B------:R-:W-:Y:S01]  /*1600*/  IADD3 R18, P3, PT, R42, R48, RZ ;  /* 0x000000302a127210 */ /* 0x000fe20007f7e0ff */
[----:B------:R-:W-:Y:S01]  /*1610*/  IMAD.X R33, RZ, RZ, R27, P2 ;  /* 0x000000ffff217224 */ /* 0x000fe200010e061b */
[----:B-1----:R-:W-:Y:S01]  /*1620*/  LEA R35, P0, R0, UR4, 0x8 ;  /* 0x0000000400237c11 */ /* 0x002fe2000f8040ff */
[C---:B------:R-:W-:Y:S01]  /*1630*/  IMAD.SHL.U32 R27, R38.reuse, 0x40, RZ ;  /* 0x00000040261b7824 */ /* 0x040fe200078e00ff */
[----:B------:R-:W-:Y:S01]  /*1640*/  LEA R47, P2, R38, UR4, 0x8 ;  /* 0x00000004262f7c11 */ /* 0x000fe2000f8440ff */
[----:B------:R-:W-:Y:S01]  /*1650*/  IMAD.X R17, RZ, RZ, R53, P4 ;  /* 0x000000ffff117224 */ /* 0x000fe200020e0635 */
[----:B------:R-:W-:Y:S01]  /*1660*/  LEA R45, P4, R2, UR4, 0x8 ;  /* 0x00000004022d7c11 */ /* 0x000fe2000f8840ff */
[----:B------:R-:W-:Y:S01]  /*1670*/  IMAD.X R19, RZ, RZ, R43, P3 ;  /* 0x000000ffff137224 */ /* 0x000fe200018e062b */
[----:B------:R-:W-:Y:S01]  /*1680*/  LEA.HI.X R26, R26, UR5, RZ, 0x2, P0 ;  /* 0x000000051a1a7c11 */ /* 0x000fe200080f14ff */
[----:B------:R-:W-:Y:S01]  /*1690*/  IMAD.SHL.U32 R34, R2, 0x40, RZ ;  /* 0x0000004002227824 */ /* 0x000fe200078e00ff */
[----:B------:R-:W-:Y:S01]  /*16a0*/  IADD3 R2, P0, PT, R48, R35, RZ ;  /* 0x0000002330027210 */ /* 0x000fe20007f1e0ff */
[----:B------:R-:W-:Y:S01]  /*16b0*/  IMAD.SHL.U32 R0, R3, 0x40, RZ ;  /* 0x0000004003007824 */ /* 0x000fe200078e00ff */
[----:B------:R-:W-:-:S02]  /*16c0*/  LEA.HI.X R27, R27, UR5, RZ, 0x2, P2 ;  /* 0x000000051b1b7c11 */ /* 0x000fc400090f14ff */
[----:B------:R-:W-:Y:S02]  /*16d0*/  IADD3 R46, P3, PT, R48, R47, RZ ;  /* 0x0000002f302e7210 */ /* 0x000fe40007f7e0ff */
[----:B------:R-:W-:Y:S01]  /*16e0*/  LEA R43, P5, R3, UR4, 0x8 ;  /* 0x00000004032b7c11 */ /* 0x000fe2000f8a40ff */
[----:B------:R-:W-:Y:S01]  /*16f0*/  IMAD.X R3, RZ, RZ, R26, P0 ;  /* 0x000000ffff037224 */ /* 0x000fe200000e061a */
[----:B------:R-:W-:Y:S01]  /*1700*/  LEA.HI.X R34, R34, UR5, RZ, 0x2, P4 ;  /* 0x0000000522227c11 */ /* 0x000fe2000a0f14ff */
[----:B------:R-:W-:Y:S01]  /*1710*/  IMAD.X R47, RZ, RZ, R27, P3 ;  /* 0x000000ffff2f7224 */ /* 0x000fe200018e061b */
[----:B------:R-:W-:Y:S02]  /*1720*/  IADD3 R44, P4, PT, R48, R45, RZ ;  /* 0x0000002d302c7210 */ /* 0x000fe40007f9e0ff */
[C---:B------:R-:W-:Y:S01]  /*1730*/  LEA R35, P0, R40.reuse, UR4, 0x8 ;  /* 0x0000000428237c11 */ /* 0x040fe2000f8040ff */
[----:B------:R-:W-:Y:S01]  /*1740*/  IMAD.SHL.U32 R40, R40, 0x40, RZ ;  /* 0x0000004028287824 */ /* 0x000fe200078e00ff */
[----:B0-----:R-:W-:Y:S01]  /*1750*/  STG.E desc[UR12][R20.64], R4 ;  /* 0x0000000414007986 */ /* 0x001fe2000c10190c */
[----:B------:R-:W-:Y:S01]  /*1760*/  IMAD.X R45, RZ, RZ, R34, P4 ;  /* 0x000000ffff2d7224 */ /* 0x000fe200020e0622 */
[C---:B------:R-:W-:Y:S01]  /*1770*/  LEA R51, P3, R41.reuse, UR4, 0x8 ;  /* 0x0000000429337c11 */ /* 0x040fe2000f8640ff */
[----:B------:R-:W-:Y:S01]  /*1780*/  IMAD.SHL.U32 R41, R41, 0x40, RZ ;  /* 0x0000004029297824 */ /* 0x000fe200078e00ff */
[----:B------:R-:W-:Y:S01]  /*1790*/  STG.E desc[UR12][R20.64+0x80], R5 ;  /* 0x0000800514007986 */ /* 0x000fe2000c10190c */
[----:B------:R-:W-:-:S02]  /*17a0*/  LEA.HI.X R0, R0, UR5, RZ, 0x2, P5 ;  /* 0x0000000500007c11 */ /* 0x000fc4000a8f14ff */
[----:B------:R-:W-:Y:S01]  /*17b0*/  IADD3 R42, P4, PT, R48, R43, RZ ;  /* 0x0000002b302a7210 */ /* 0x000fe20007f9e0ff */
[----:B------:R-:W-:Y:S01]  /*17c0*/  STG.E desc[UR12][R22.64], R6 ;  /* 0x0000000616007986 */ /* 0x000fe2000c10190c */
[----:B------:R-:W-:Y:S02]  /*17d0*/  LEA.HI.X R40, R40, UR5, RZ, 0x2, P0 ;  /* 0x0000000528287c11 */ /* 0x000fe400080f14ff */
[----:B------:R-:W-:Y:S01]  /*17e0*/  LEA.HI.X R41, R41, UR5, RZ, 0x2, P3 ;  /* 0x0000000529297c11 */ /* 0x000fe200098f14ff */
[----:B------:R-:W-:Y:S01]  /*17f0*/  STG.E desc[UR12][R22.64+0x80], R7 ;  /* 0x0000800716007986 */ /* 0x000fe2000c10190c */
[----:B------:R-:W-:Y:S01]  /*1800*/  IMAD.X R43, RZ, RZ, R0, P4 ;  /* 0x000000ffff2b7224 */ /* 0x000fe200020e0600 */
[----:B------:R-:W-:Y:S02]  /*1810*/  IADD3 R50, P4, PT, R48, R51, RZ ;  /* 0x0000003330327210 */ /* 0x000fe40007f9e0ff */
[----:B--2---:R-:W-:Y:S03]  /*1820*/  STG.E desc[UR12][R24.64], R8 ;  /* 0x0000000818007986 */ /* 0x004fe6000c10190c */
[----:B------:R-:W-:Y:S01]  /*1830*/  IMAD.X R51, RZ, RZ, R41, P4 ;  /* 0x000000ffff337224 */ /* 0x000fe200020e0629 */
[----:B------:R0:W-:Y:S04]  /*1840*/  STG.E desc[UR12][R24.64+0x80], R9 ;  /* 0x0000800918007986 */ /* 0x0001e8000c10190c */
[----:B------:R-:W1:Y:S04]  /*1850*/  LDSM.16.M88.4 R4, [R49+0x180] ;  /* 0x000180003104783b */ /* 0x000e680000000200 */
[----:B------:R-:W-:Y:S01]  /*1860*/  STG.E desc[UR12][R28.64], R10 ;  /* 0x0000000a1c007986 */ /* 0x000fe2000c10190c */
[----:B0-----:R-:W-:-:S03]  /*1870*/  IMAD.SHL.U32 R24, R39, 0x40, RZ ;  /* 0x0000004027187824 */ /* 0x001fc600078e00ff */
[----:B------:R-:W-:Y:S01]  /*1880*/  STG.E desc[UR12][R28.64+0x80], R11 ;  /* 0x0000800b1c007986 */ /* 0x000fe2000c10190c */
[----:B------:R-:W-:-:S03]  /*1890*/  LEA R39, P6, R39, UR4, 0x8 ;  /* 0x0000000427277c11 */ /* 0x000fc6000f8c40ff */
[----:B------:R-:W0:Y:S04]  /*18a0*/  LDSM.16.M88.4 R8, [R49+0x200] ;  /* 0x000200003108783b */ /* 0x000e280000000200 */
[----:B---3--:R2:W-:Y:S04]  /*18b0*/  STG.E desc[UR12][R30.64], R12 ;  /* 0x0000000c1e007986 */ /* 0x0085e8000c10190c */
[----:B------:R-:W3:Y:S04]  /*18c0*/  LDSM.16.M88.4 R20, [R49+0x280] ;  /* 0x000280003114783b */ /* 0x000ee80000000200 */
[----:B------:R4:W-:Y:S01]  /*18d0*/  STG.E desc[UR12][R30.64+0x80], R13 ;  /* 0x0000800d1e007986 */ /* 0x0009e2000c10190c */
[----:B--2---:R-:W-:-:S03]  /*18e0*/  LEA.HI.X R12, R24, UR5, RZ, 0x2, P6 ;  /* 0x00000005180c7c11 */ /* 0x004fc6000b0f14ff */
[----:B------:R-:W-:Y:S01]  /*18f0*/  LDSM.16.M88.4 R28, [R49+0x380] ;  /* 0x00038000311c783b */ /* 0x000fe20000000200 */
[----:B------:R-:W-:-:S03]  /*1900*/  IADD3 R38, P6, PT, R48, R39, RZ ;  /* 0x0000002730267210 */ /* 0x000fc60007fde0ff */
[----:B------:R-:W2:Y:S02]  /*1910*/  LDSM.16.M88.4 R24, [R49+0x300] ;  /* 0x000300003118783b */ /* 0x000ea40000000200 */
[----:B------:R-:W-:Y:S01]  /*1920*/  IMAD.X R39, RZ, RZ, R12, P6 ;  /* 0x000000ffff277224 */ /* 0x000fe200030e060c */
[C---:B----4-:R-:W-:Y:S01]  /*1930*/  LEA R13, P2, R36.reuse, UR4, 0x8 ;  /* 0x00000004240d7c11 */ /* 0x050fe2000f8440ff */
[----:B------:R-:W-:Y:S01]  /*1940*/  IMAD.SHL.U32 R36, R36, 0x40, RZ ;  /* 0x0000004024247824 */ /* 0x000fe200078e00ff */
[C---:B------:R-:W-:Y:S01]  /*1950*/  IADD3 R34, P6, PT, R48.reuse, R35, RZ ;  /* 0x0000002330227210 */ /* 0x040fe20007fde0ff */
[----:B------:R4:W-:Y:S01]  /*1960*/  STG.E desc[UR12][R32.64], R14 ;  /* 0x0000000e20007986 */ /* 0x0009e2000c10190c */
[----:B------:R-:W-:Y:S02]  /*1970*/  IADD3 R12, P5, PT, R48, R13, RZ ;  /* 0x0000000d300c7210 */ /* 0x000fe40007fbe0ff */
[----:B------:R-:W-:Y:S01]  /*1980*/  LEA.HI.X R36, R36, UR5, RZ, 0x2, P2 ;  /* 0x0000000524247c11 */ /* 0x000fe200090f14ff */
[----:B------:R4:W-:Y:S01]  /*1990*/  STG.E desc[UR12][R32.64+0x80], R15 ;  /* 0x0000800f20007986 */ /* 0x0009e2000c10190c */
[----:B------:R-:W-:-:S03]  /*19a0*/  IMAD.X R35, RZ, RZ, R40, P6 ;  /* 0x000000ffff237224 */ /* 0x000fc600030e0628 */
[----:B-1----:R4:W-:Y:S01]  /*19b0*/  STG.E desc[UR12][R18.64], R4 ;  /* 0x0000000412007986 */ /* 0x0029e2000c10190c */
[----:B------:R-:W-:-:S03]  /*19c0*/  IMAD.X R13, RZ, RZ, R36, P5 ;  /* 0x000000ffff0d7224 */ /* 0x000fc600028e0624 */
[----:B------:R4:W-:Y:S04]  /*19d0*/  STG.E desc[UR12][R18.64+0x80], R5 ;  /* 0x0000800512007986 */ /* 0x0009e8000c10190c */
[----:B------:R4:W-:Y:S04]  /*19e0*/  STG.E desc[UR12][R16.64], R6 ;  /* 0x0000000610007986 */ /* 0x0009e8000c10190c */
[----:B------:R4:W-:Y:S04]  /*19f0*/  STG.E desc[UR12][R16.64+0x80], R7 ;  /* 0x0000800710007986 */ /* 0x0009e8000c10190c */
[----:B0-----:R4:W-:Y:S04]  /*1a00*/  STG.E desc[UR12][R2.64], R8 ;  /* 0x0000000802007986 */ /* 0x0019e8000c10190c */
[----:B------:R4:W-:Y:S04]  /*1a10*/  STG.E desc[UR12][R2.64+0x80], R9 ;  /* 0x0000800902007986 */ /* 0x0009e8000c10190c */
[----:B------:R4:W-:Y:S04]  /*1a20*/  STG.E desc[UR12][R46.64], R10 ;  /* 0x0000000a2e007986 */ /* 0x0009e8000c10190c */
[----:B------:R4:W-:Y:S04]  /*1a30*/  STG.E desc[UR12][R46.64+0x80], R11 ;  /* 0x0000800b2e007986 */ /* 0x0009e8000c10190c */
[----:B---3--:R4:W-:Y:S04]  /*1a40*/  STG.E desc[UR12][R44.64], R20 ;  /* 0x000000142c007986 */ /* 0x0089e8000c10190c */
[----:B------:R4:W-:Y:S04]  /*1a50*/  STG.E desc[UR12][R44.64+0x80], R21 ;  /* 0x000080152c007986 */ /* 0x0009e8000c10190c */
[----:B------:R4:W-:Y:S04]  /*1a60*/  STG.E desc[UR12][R38.64], R22 ;  /* 0x0000001626007986 */ /* 0x0009e8000c10190c */
[----:B------:R4:W-:Y:S04]  /*1a70*/  STG.E desc[UR12][R38.64+0x80], R23 ;  /* 0x0000801726007986 */ /* 0x0009e8000c10190c */
[----:B--2---:R4:W-:Y:S04]  /*1a80*/  STG.E desc[UR12][R42.64], R24 ;  /* 0x000000182a007986 */ /* 0x0049e8000c10190c */
[----:B------:R4:W-:Y:S04]  /*1a90*/  STG.E desc[UR12][R42.64+0x80], R25 ;  /* 0x000080192a007986 */ /* 0x0009e8000c10190c */
[----:B------:R4:W-:Y:S04]  /*1aa0*/  STG.E desc[UR12][R34.64], R26 ;  /* 0x0000001a22007986 */ /* 0x0009e8000c10190c */
[----:B------:R4:W-:Y:S04]  /*1ab0*/  STG.E desc[UR12][R34.64+0x80], R27 ;  /* 0x0000801b22007986 */ /* 0x0009e8000c10190c */
[----:B------:R4:W-:Y:S04]  /*1ac0*/  STG.E desc[UR12][R12.64], R28 ;  /* 0x0000001c0c007986 */ /* 0x0009e8000c10190c */
[----:B------:R4:W-:Y:S04]  /*1ad0*/  STG.E desc[UR12][R12.64+0x80], R29 ;  /* 0x0000801d0c007986 */ /* 0x0009e8000c10190c */
[----:B------:R4:W-:Y:S04]  /*1ae0*/  STG.E desc[UR12][R50.64], R30 ;  /* 0x0000001e32007986 */ /* 0x0009e8000c10190c */
[----:B------:R4:W-:Y:S01]  /*1af0*/  STG.E desc[UR12][R50.64+0x80], R31 ;  /* 0x0000801f32007986 */ /* 0x0009e2000c10190c */
[----:B------:R-:W-:Y:S06]  /*1b00*/  BAR.SYNC.DEFER_BLOCKING 0x0 ;  /* 0x0000000000007b1d */ /* 0x000fec0000010000 */
[----:B------:R-:W-:Y:S05]  /*1b10*/  @P1 BRA `(.L_x_8) ;  /* 0x00000000009c1947 */ /* 0x000fea0003800000 */
[----:B------:R-:W-:Y:S01]  /*1b20*/  NOP ;  /* 0x0000000000007918 */ /* 0x000fe20000000000 */
[----:B------:R-:W-:Y:S01]  /*1b30*/  UMOV UR4, 0x50 ;  /* 0x0000005000047882 */ /* 0x000fe20000000000 */
[----:B------:R-:W-:Y:S01]  /*1b40*/  IMAD.U32 R0, RZ, RZ, UR11 ;  /* 0x0000000bff007e24 */ /* 0x000fe2000f8e00ff */
[----:B------:R-:W-:Y:S01]  /*1b50*/  ULEA UR9, UR9, UR4, 0x18 ;  /* 0x0000000409097291 */ /* 0x000fe2000f8ec0ff */
[----:B----4-:R-:W-:Y:S02]  /*1b60*/  IMAD.MOV.U32 R3, RZ, RZ, 0x3 ;  /* 0x00000003ff037424 */ /* 0x010fe400078e00ff */
[----:B------:R-:W-:Y:S01]  /*1b70*/  IMAD.MOV.U32 R7, RZ, RZ, 0x1 ;  /* 0x00000001ff077424 */ /* 0x000fe200078e00ff */
[----:B------:R-:W-:-:S04]  /*1b80*/  LOP3.LUT R0, R0, 0xffff, RZ, 0xc0, !PT ;  /* 0x0000ffff00007812 */ /* 0x000fc800078ec0ff */
[----:B------:R-:W-:Y:S01]  /*1b90*/  SHF.R.U32.HI R0, RZ, 0x5, R0 ;  /* 0x00000005ff007819 */ /* 0x000fe20000011600 */
[----:B------:R-:W0:Y:S04]  /*1ba0*/  LDS R5, [UR9] ;  /* 0x00000009ff057984 */ /* 0x000e280008000800 */
[----:B------:R-:W-:Y:S01]  /*1bb0*/  VIADD R2, R0, 0x10 ;  /* 0x0000001000027836 */ /* 0x000fe20000000000 */
[----:B------:R-:W-:-:S04]  /*1bc0*/  SHF.L.U32 R0, R3, R0, RZ ;  /* 0x0000000003007219 */ /* 0x000fc800000006ff */
[----:B------:R-:W-:-:S04]  /*1bd0*/  SHF.L.U32 R3, R7, R2, RZ ;  /* 0x0000000207037219 */ /* 0x000fc800000006ff */
[----:B------:R-:W-:-:S04]  /*1be0*/  LOP3.LUT R0, R3, R0, RZ, 0xfc, !PT ;  /* 0x0000000003007212 */ /* 0x000fc800078efcff */
[C---:B------:R-:W-:Y:S02]  /*1bf0*/  LOP3.LUT R2, R0.reuse, 0xffff, RZ, 0xc0, !PT ;  /* 0x0000ffff00027812 */ /* 0x040fe400078ec0ff */
[----:B0-----:R-:W-:-:S04]  /*1c00*/  LOP3.LUT R3, R0, 0xffff, R5, 0x80, !PT ;  /* 0x0000ffff00037812 */ /* 0x001fc800078e8005 */
[----:B------:R-:W-:-:S13]  /*1c10*/  ISETP.NE.AND P0, PT, R3, R2, PT ;  /* 0x000000020300720c */ /* 0x000fda0003f05270 */
[----:B------:R-:W-:Y:S05]  /*1c20*/  @P0 BRA `(.L_x_9) ;  /* 0x0000000000500947 */ /* 0x000fea0003800000 */
[----:B------:R-:W-:Y:S02]  /*1c30*/  SHF.R.U32.HI R5, RZ, 0x10, R5 ;  /* 0x00000010ff057819 */ /* 0x000fe40000011605 */
[----:B------:R-:W-:-:S04]  /*1c40*/  SHF.R.U32.HI R2, RZ, 0x10, R0 ;  /* 0x00000010ff027819 */ /* 0x000fc80000011600 */
[----:B------:R-:W-:-:S04]  /*1c50*/  LOP3.LUT R5, R5, R2, RZ, 0xc0, !PT ;  /* 0x0000000205057212 */ /* 0x000fc800078ec0ff */
[----:B------:R-:W-:-:S13]  /*1c60*/  ISETP.NE.AND P0, PT, R5, R2, PT ;  /* 0x000000020500720c */ /* 0x000fda0003f05270 */
[----:B------:R-:W-:Y:S05]  /*1c70*/  @P0 BRA `(.L_x_10) ;  /* 0x0000000000300947 */ /* 0x000fea0003800000 */
[----:B------:R-:W-:Y:S01]  /*1c80*/  R2UR UR4, R0 ;  /* 0x00000000000472ca */ /* 0x000fe200000e0000 */
[----:B------:R-:W-:Y:S01]  /*1c90*/  VOTEU.ANY UR5, UPT, PT ;  /* 0x0000000000057886 */ /* 0x000fe200038e0100 */
[----:B------:R-:W0:Y:S01]  /*1ca0*/  S2R R0, SR_LANEID ;  /* 0x0000000000007919 */ /* 0x000e220000000000 */
[----:B------:R-:W-:-:S10]  /*1cb0*/  UFLO.U32 UR5, UR5 ;  /* 0x00000005000572bd */ /* 0x000fd400080e0000 */
[----:B------:R-:W-:-:S06]  /*1cc0*/  ULOP3.LUT UR4, URZ, UR4, URZ, 0x33, !UPT ;  /* 0x00000004ff047292 */ /* 0x000fcc000f8e33ff */
[----:B------:R-:W-:-:S04]  /*1cd0*/  IMAD.U32 R2, RZ, RZ, UR4 ;  /* 0x00000004ff027e24 */ /* 0x000fc8000f8e00ff */
[----:B------:R-:W1:Y:S02]  /*1ce0*/  REDUX UR6, R2 ;  /* 0x00000000020673c4 */ /* 0x000e640000000000 */
[----:B------:R2:W-:Y:S01]  /*1cf0*/  UTCATOMSWS.AND URZ, UR4 ;  /* 0x0000000400ff79e3 */ /* 0x0005e20008000000 */
[----:B0-----:R-:W-:Y:S01]  /*1d00*/  ISETP.EQ.U32.AND P0, PT, R0, UR5, PT ;  /* 0x0000000500007c0c */ /* 0x001fe2000bf02070 */
[----:B-1----:R-:W-:-:S12]  /*1d10*/  IMAD.U32 R0, RZ, RZ, UR6 ;  /* 0x00000006ff007e24 */ /* 0x002fd8000f8e00ff */
[----:B------:R2:W-:Y:S01]  /*1d20*/  @P0 ATOMS.AND RZ, [UR9], R0 ;  /* 0x00000000ffff098c */ /* 0x0005e2000a800009 */
[----:B------:R-:W-:Y:S05]  /*1d30*/  BRA `(.L_x_8) ;  /* 0x0000000000147947 */ /* 0x000fea0003800000 */
.L_x_10:
[----:B------:R-:W-:-:S07]  /*1d40*/  MOV R2, 0x1d60 ;  /* 0x00001d6000027802 */ /* 0x000fce0000000f00 */
[----:B------:R-:W-:Y:S05]  /*1d50*/  CALL.REL.NOINC `($__internal_0_$__cuda_sm10x_tcgen05_guardrail_trap_col_being_dealloced_not_returned_by_alloc) ;  /* 0x0000000000207944 */ /* 0x000fea0003c00000 */
[----:B------:R-:W-:Y:S05]  /*1d60*/  BRA `(.L_x_8) ;  /* 0x0000000000087947 */ /* 0x000fea0003800000 */
.L_x_9:
[----:B------:R-:W-:-:S07]  /*1d70*/  MOV R2, 0x1d90 ;  /* 0x00001d9000027802 */ /* 0x000fce0000000f00 */
[----:B------:R-:W-:Y:S05]  /*1d80*/  CALL.REL.NOINC `($__internal_2_$__cuda_sm10x_tcgen05_guardrail_trap_unallocated_columns_being_dealloced) ;  /* 0x00000000002c7944 */ /* 0x000fea0003c00000 */
.L_x_8:
[----:B------:R-:W-:Y:S01]  /*1d90*/  NOP ;  /* 0x0000000000007918 */ /* 0x000fe20000000000 */
[----:B--2---:R-:W-:Y:S05]  /*1da0*/  EXIT ;  /* 0x000000000000794d */ /* 0x004fea0003800000 */
.L_x_7:
[----:B------:R-:W0:Y:S02]  /*1db0*/  SYNCS.PHASECHK.TRANS64.TRYWAIT P0, [UR10+0x1000], RZ ;  /* 0x001000ffff0075a7 */ /* 0x000e24000800110a */
[----:B0-----:R-:W-:Y:S05]  /*1dc0*/  @!P0 BRA `(.L_x_7) ;  /* 0xfffffffc00f88947 */ /* 0x001fea000383ffff */
[----:B------:R-:W-:Y:S05]  /*1dd0*/  BRA `(.L_x_11) ;  /* 0xfffffff400187947 */ /* 0x000fea000383ffff */
        .weak           $__internal_0_$__cuda_sm10x_tcgen05_guardrail_trap_col_being_dealloced_not_returned_by_alloc
        .type           $__internal_0_$__cuda_sm10x_tcgen05_guardrail_trap_col_being_dealloced_not_returned_by_alloc,@function
        .size           $__internal_0_$__cuda_sm10x_tcgen05_guardrail_trap_col_being_dealloced_not_returned_by_alloc,($__internal_1_$__cuda_sm10x_tcgen05_guardrail_trap_phase_invalid_during_alloc - $__internal_0_$__cuda_sm10x_tcgen05_guardrail_trap_col_being_dealloced_not_returned_by_alloc)
$__internal_0_$__cuda_sm10x_tcgen05_guardrail_trap_col_being_dealloced_not_returned_by_alloc:
[----:B------:R-:W-:Y:S05]  /*1de0*/  BPT.TRAP 0x1 ;  /* 0x000000040000795c */ /* 0x000fea0000300000 */
[----:B------:R-:W-:-:S04]  /*1df0*/  IMAD.MOV.U32 R3, RZ, RZ, 0x0 ;  /* 0x00000000ff037424 */ /* 0x000fc800078e00ff */
[----:B------:R-:W-:Y:S05]  /*1e00*/  RET.REL.NODEC R2 `(gluon_mma) ;  /* 0xffffffe0027c7950 */ /* 0x000fea0003c3ffff */
        .weak           $__internal_1_$__cuda_sm10x_tcgen05_guardrail_trap_phase_invalid_during_alloc
        .type           $__internal_1_$__cuda_sm10x_tcgen05_guardrail_trap_phase_invalid_during_alloc,@function
        .size           $__internal_1_$__cuda_sm10x_tcgen05_guardrail_trap_phase_invalid_during_alloc,($__internal_2_$__cuda_sm10x_tcgen05_guardrail_trap_unallocated_columns_being_dealloced - $__internal_1_$__cuda_sm10x_tcgen05_guardrail_trap_phase_invalid_during_alloc)
$__internal_1_$__cuda_sm10x_tcgen05_guardrail_trap_phase_invalid_during_alloc:
[----:B------:R-:W-:Y:S05]  /*1e10*/  BPT.TRAP 0x1 ;  /* 0x000000040000795c */ /* 0x000fea0000300000 */
[----:B------:R-:W-:-:S04]  /*1e20*/  IMAD.MOV.U32 R3, RZ, RZ, 0x0 ;  /* 0x00000000ff037424 */ /* 0x000fc800078e00ff */
[----:B------:R-:W-:Y:S05]  /*1e30*/  RET.REL.NODEC R2 `(gluon_mma) ;  /* 0xffffffe002707950 */ /* 0x000fea0003c3ffff */
        .weak           $__internal_2_$__cuda_sm10x_tcgen05_guardrail_trap_unallocated_columns_being_dealloced
        .type           $__internal_2_$__cuda_sm10x_tcgen05_guardrail_trap_unallocated_columns_being_dealloced,@function
        .size           $__internal_2_$__cuda_sm10x_tcgen05_guardrail_trap_unallocated_columns_being_dealloced,(.L_x_15 - $__internal_2_$__cuda_sm10x_tcgen05_guardrail_trap_unallocated_columns_being_dealloced)
$__internal_2_$__cuda_sm10x_tcgen05_guardrail_trap_unallocated_columns_being_dealloced:
[----:B------:R-:W-:Y:S05]  /*1e40*/  BPT.TRAP 0x1 ;  /* 0x000000040000795c */ /* 0x000fea0000300000 */
[----:B------:R-:W-:-:S04]  /*1e50*/  IMAD.MOV.U32 R3, RZ, RZ, 0x0 ;  /* 0x00000000ff037424 */ /* 0x000fc800078e00ff */
[----:B------:R-:W-:Y:S05]  /*1e60*/  RET.REL.NODEC R2 `(gluon_mma) ;  /* 0xffffffe002647950 */ /* 0x000fea0003c3ffff */
.L_x_12:
[----:B------:R-:W-:-:S00]  /*1e70*/  BRA `(.L_x_12) ;  /* 0xfffffffc00fc7947 */ /* 0x000fc0000383ffff */
[----:B------:R-:W-:-:S00]  /*1e80*/  NOP ;  /* 0x0000000000007918 */ /* 0x000fc00000000000 */
[----:B------:R-:W-:-:S00]  /*1e90*/  NOP ;  /* 0x0000000000007918 */ /* 0x000fc00000000000 */
[----:B------:R-:W-:-:S00]  /*1ea0*/  NOP ;  /* 0x0000000000007918 */ /* 0x000fc00000000000 */
[----:B------:R-:W-:-:S00]  /*1eb0*/  NOP ;  /* 0x0000000000007918 */ /* 0x000fc00000000000 */
[----:B------:R-:W-:-:S00]  /*1ec0*/  NOP ;  /* 0x0000000000007918 */ /* 0x000fc00000000000 */
[----:B------:R-:W-:-:S00]  /*1ed0*/  NOP ;  /* 0x0000000000007918 */ /* 0x000fc00000000000 */
[----:B------:R-:W-:-:S00]  /*1ee0*/  NOP ;  /* 0x0000000000007918 */ /* 0x000fc00000000000 */
[----:B------:R-:W-:-:S00]  /*1ef0*/  NOP ;  /* 0x0000000000007918 */ /* 0x000fc00000000000 */
.L_x_15:


//--------------------- .nv.shared.gluon_mma      --------------------------
	.section	.nv.shared.gluon_mma,"aw",@nobits
	.sectionflags	@""
	.align	16
	.zero		1024


//--------------------- .nv.shared.reserved.0     --------------------------
	.section	.nv.shared.reserved.0,"aw",@nobits
	.align	8
	.weak		__nv_reservedSMEM_offset_0_alias
	.size		__nv_reservedSMEM_offset_0_alias, 0, 64
	.other		__nv_reservedSMEM_offset_0_alias,@"STO_CUDA_RESERVED_SHARED STV_DEFAULT"
__nv_reservedSMEM_offset_0_alias:
	.zero		0
.nv.shared.reserved.0:
	.zero		64
	.weak		__nv_reservedSMEM_allocation_phase
	.type		__nv_reservedSMEM_allocation_phase,@object
	.size		__nv_reservedSMEM_allocation_phase,(.L_0 - __nv_reservedSMEM_allocation_phase)
__nv_reservedSMEM_allocation_phase:
	.zero		1
.L_0:
	.zero		7
	.weak		__nv_reservedSMEM_devtool_atexit_pc
	.type		__nv_reservedSMEM_devtool_atexit_pc,@object
	.size		__nv_reservedSMEM_devtool_atexit_pc,(__nv_reservedSMEM_allocation_mask - __nv_reservedSMEM_devtool_atexit_pc)
__nv_reservedSMEM_devtool_atexit_pc:
	.zero		8
	.weak		__nv_reservedSMEM_allocation_mask
	.type		__nv_reservedSMEM_allocation_mask,@object
	.size		__nv_reservedSMEM_allocation_mask,(.L_2 - __nv_reservedSMEM_allocation_mask)
__nv_reservedSMEM_allocation_mask:
	.zero		4
.L_2:


//--------------------- .nv.constant0.gluon_mma   --------------------------
	.section	.nv.constant0.gluon_mma,"a",@progbits
	.sectionflags	@""
	.align	4
.nv.constant0.gluon_mma:
	.zero		936


//--------------------- SYMBOLS --------------------------

	.type		.nv.reservedSmem.offset0,@object
	.size		.nv.reservedSmem.offset0,0x4
	.type		.nv.reservedSmem.cap,@object
	.size		.nv.reservedSmem.cap,0x4
